	.target	sm_80

	.elftype	@"ET_EXEC"


//--------------------- .note.nv.tkinfo           --------------------------
	.section	.note.nv.tkinfo,"",@"SHT_NOTE"
	.sectionflags	@"SHF_NOTE_NV_TKINFO"
	.tkinfo
        /*0018*/ 	.word	0x00000002
        /*0030*/ 	.string	""
        /*0030*/ 	.string	"ptxas"
        /*0030*/ 	.string	"Cuda compilation tools, release 13.0, V13.0.88"
        /*0030*/ 	.string	"Build cuda_13.0.r13.0/compiler.36424714_0"
        /*0030*/ 	.string	"-v  -suppress-debug-info  -lineinfo  -arch sm_80 "



//--------------------- .note.nv.cuinfo           --------------------------
	.section	.note.nv.cuinfo,"",@"SHT_NOTE"
	.sectionflags	@"SHF_NOTE_NV_CUINFO"
        /*0018*/ 	.short	0x0002
        /*001a*/ 	.short	0x0050
        /*001c*/ 	.short	0x0082
	.zero		2


//--------------------- .nv.info                  --------------------------
	.section	.nv.info,"",@"SHT_CUDA_INFO"
	.align	4


	//----- nvinfo : EIATTR_REGCOUNT
	.align		4
        /*0000*/ 	.byte	0x04, 0x2f
        /*0002*/ 	.short	(.L_2 - .L_1)
	.align		4
.L_1:
        /*0004*/ 	.word	index@(attn_fwd)
        /*0008*/ 	.word	0x000000ff


	//----- nvinfo : EIATTR_FRAME_SIZE
	.align		4
.L_2:
        /*000c*/ 	.byte	0x04, 0x11
        /*000e*/ 	.short	(.L_4 - .L_3)
	.align		4
.L_3:
        /*0010*/ 	.word	index@(attn_fwd)
        /*0014*/ 	.word	0x000003b0


	//----- nvinfo : EIATTR_MIN_STACK_SIZE
	.align		4
.L_4:
        /*0018*/ 	.byte	0x04, 0x12
        /*001a*/ 	.short	(.L_6 - .L_5)
	.align		4
.L_5:
        /*001c*/ 	.word	index@(attn_fwd)
        /*0020*/ 	.word	0x000003b0
.L_6:


//--------------------- .nv.info.attn_fwd         --------------------------
	.section	.nv.info.attn_fwd,"",@"SHT_CUDA_INFO"
	.sectionflags	@""
	.align	4


	//----- nvinfo : EIATTR_CUDA_API_VERSION
	.align		4
        /*0000*/ 	.byte	0x04, 0x37
        /*0002*/ 	.short	(.L_8 - .L_7)
.L_7:
        /*0004*/ 	.word	0x00000082


	//----- nvinfo : EIATTR_SW2861232_WAR
	.align		4
.L_8:
        /*0008*/ 	.byte	0x01, 0x35
	.zero		2


	//----- nvinfo : EIATTR_PARAM_CBANK
	.align		4
        /*000c*/ 	.byte	0x04, 0x0a
        /*000e*/ 	.short	(.L_10 - .L_9)
	.align		4
.L_9:
        /*0010*/ 	.word	index@(.nv.constant0.attn_fwd)
        /*0014*/ 	.short	0x0160
        /*0016*/ 	.short	0x0088


	//----- nvinfo : EIATTR_CBANK_PARAM_SIZE
	.align		4
.L_10:
        /*0018*/ 	.byte	0x03, 0x19
        /*001a*/ 	.short	0x0088


	//----- nvinfo : EIATTR_KPARAM_INFO
	.align		4
        /*001c*/ 	.byte	0x04, 0x17
        /*001e*/ 	.short	(.L_12 - .L_11)
.L_11:
        /*0020*/ 	.word	0x00000000
        /*0024*/ 	.short	0x0019
        /*0026*/ 	.short	0x0080
        /*0028*/ 	.byte	0x00, 0xf4, 0x21, 0x00


	//----- nvinfo : EIATTR_KPARAM_INFO
	.align		4
.L_12:
        /*002c*/ 	.byte	0x04, 0x17
        /*002e*/ 	.short	(.L_14 - .L_13)
.L_13:
        /*0030*/ 	.word	0x00000000
        /*0034*/ 	.short	0x0018
        /*0036*/ 	.short	0x0078
        /*0038*/ 	.byte	0x00, 0xf4, 0x21, 0x00


	//----- nvinfo : EIATTR_KPARAM_INFO
	.align		4
.L_14:
        /*003c*/ 	.byte	0x04, 0x17
        /*003e*/ 	.short	(.L_16 - .L_15)
.L_15:
        /*0040*/ 	.word	0x00000000
        /*0044*/ 	.short	0x0017
        /*0046*/ 	.short	0x0070
        /*0048*/ 	.byte	0x00, 0xf0, 0x11, 0x00


	//----- nvinfo : EIATTR_KPARAM_INFO
	.align		4
.L_16:
        /*004c*/ 	.byte	0x04, 0x17
        /*004e*/ 	.short	(.L_18 - .L_17)
.L_17:
        /*0050*/ 	.word	0x00000000
        /*0054*/ 	.short	0x0016
        /*0056*/ 	.short	0x006c
        /*0058*/ 	.byte	0x00, 0xf0, 0x11, 0x00


	//----- nvinfo : EIATTR_KPARAM_INFO
	.align		4
.L_18:
        /*005c*/ 	.byte	0x04, 0x17
        /*005e*/ 	.short	(.L_20 - .L_19)
.L_19:
        /*0060*/ 	.word	0x00000000
        /*0064*/ 	.short	0x0015
        /*0066*/ 	.short	0x0068
        /*0068*/ 	.byte	0x00, 0xf0, 0x11, 0x00


	//----- nvinfo : EIATTR_KPARAM_INFO
	.align		4
.L_20:
        /*006c*/ 	.byte	0x04, 0x17
        /*006e*/ 	.short	(.L_22 - .L_21)
.L_21:
        /*0070*/ 	.word	0x00000000
        /*0074*/ 	.short	0x0014
        /*0076*/ 	.short	0x0064
        /*0078*/ 	.byte	0x00, 0xf0, 0x11, 0x00


	//----- nvinfo : EIATTR_KPARAM_INFO
	.align		4
.L_22:
        /*007c*/ 	.byte	0x04, 0x17
        /*007e*/ 	.short	(.L_24 - .L_23)
.L_23:
        /*0080*/ 	.word	0x00000000
        /*0084*/ 	.short	0x0013
        /*0086*/ 	.short	0x0060
        /*0088*/ 	.byte	0x00, 0xf0, 0x11, 0x00


	//----- nvinfo : EIATTR_KPARAM_INFO
	.align		4
.L_24:
        /*008c*/ 	.byte	0x04, 0x17
        /*008e*/ 	.short	(.L_26 - .L_25)
.L_25:
        /*0090*/ 	.word	0x00000000
        /*0094*/ 	.short	0x0012
        /*0096*/ 	.short	0x005c
        /*0098*/ 	.byte	0x00, 0xf0, 0x11, 0x00


	//----- nvinfo : EIATTR_KPARAM_INFO
	.align		4
.L_26:
        /*009c*/ 	.byte	0x04, 0x17
        /*009e*/ 	.short	(.L_28 - .L_27)
.L_27:
        /*00a0*/ 	.word	0x00000000
        /*00a4*/ 	.short	0x0011
        /*00a6*/ 	.short	0x0058
        /*00a8*/ 	.byte	0x00, 0xf0, 0x11, 0x00


	//----- nvinfo : EIATTR_KPARAM_INFO
	.align		4
.L_28:
        /*00ac*/ 	.byte	0x04, 0x17
        /*00ae*/ 	.short	(.L_30 - .L_29)
.L_29:
        /*00b0*/ 	.word	0x00000000
        /*00b4*/ 	.short	0x0010
        /*00b6*/ 	.short	0x0054
        /*00b8*/ 	.byte	0x00, 0xf0, 0x11, 0x00


	//----- nvinfo : EIATTR_KPARAM_INFO
	.align		4
.L_30:
        /*00bc*/ 	.byte	0x04, 0x17
        /*00be*/ 	.short	(.L_32 - .L_31)
.L_31:
        /*00c0*/ 	.word	0x00000000
        /*00c4*/ 	.short	0x000f
        /*00c6*/ 	.short	0x0050
        /*00c8*/ 	.byte	0x00, 0xf0, 0x11, 0x00


	//----- nvinfo : EIATTR_KPARAM_INFO
	.align		4
.L_32:
        /*00cc*/ 	.byte	0x04, 0x17
        /*00ce*/ 	.short	(.L_34 - .L_33)
.L_33:
        /*00d0*/ 	.word	0x00000000
        /*00d4*/ 	.short	0x000e
        /*00d6*/ 	.short	0x004c
        /*00d8*/ 	.byte	0x00, 0xf0, 0x11, 0x00


	//----- nvinfo : EIATTR_KPARAM_INFO
	.align		4
.L_34:
        /*00dc*/ 	.byte	0x04, 0x17
        /*00de*/ 	.short	(.L_36 - .L_35)
.L_35:
        /*00e0*/ 	.word	0x00000000
        /*00e4*/ 	.short	0x000d
        /*00e6*/ 	.short	0x0048
        /*00e8*/ 	.byte	0x00, 0xf0, 0x11, 0x00


	//----- nvinfo : EIATTR_KPARAM_INFO
	.align		4
.L_36:
        /*00ec*/ 	.byte	0x04, 0x17
        /*00ee*/ 	.short	(.L_38 - .L_37)
.L_37:
        /*00f0*/ 	.word	0x00000000
        /*00f4*/ 	.short	0x000c
        /*00f6*/ 	.short	0x0044
        /*00f8*/ 	.byte	0x00, 0xf0, 0x11, 0x00


	//----- nvinfo : EIATTR_KPARAM_INFO
	.align		4
.L_38:
        /*00fc*/ 	.byte	0x04, 0x17
        /*00fe*/ 	.short	(.L_40 - .L_39)
.L_39:
        /*0100*/ 	.word	0x00000000
        /*0104*/ 	.short	0x000b
        /*0106*/ 	.short	0x0040
        /*0108*/ 	.byte	0x00, 0xf0, 0x11, 0x00


	//----- nvinfo : EIATTR_KPARAM_INFO
	.align		4
.L_40:
        /*010c*/ 	.byte	0x04, 0x17
        /*010e*/ 	.short	(.L_42 - .L_41)
.L_41:
        /*0110*/ 	.word	0x00000000
        /*0114*/ 	.short	0x000a
        /*0116*/ 	.short	0x003c
        /*0118*/ 	.byte	0x00, 0xf0, 0x11, 0x00


	//----- nvinfo : EIATTR_KPARAM_INFO
	.align		4
.L_42:
        /*011c*/ 	.byte	0x04, 0x17
        /*011e*/ 	.short	(.L_44 - .L_43)
.L_43:
        /*0120*/ 	.word	0x00000000
        /*0124*/ 	.short	0x0009
        /*0126*/ 	.short	0x0038
        /*0128*/ 	.byte	0x00, 0xf0, 0x11, 0x00


	//----- nvinfo : EIATTR_KPARAM_INFO
	.align		4
.L_44:
        /*012c*/ 	.byte	0x04, 0x17
        /*012e*/ 	.short	(.L_46 - .L_45)
.L_45:
        /*0130*/ 	.word	0x00000000
        /*0134*/ 	.short	0x0008
        /*0136*/ 	.short	0x0034
        /*0138*/ 	.byte	0x00, 0xf0, 0x11, 0x00


	//----- nvinfo : EIATTR_KPARAM_INFO
	.align		4
.L_46:
        /*013c*/ 	.byte	0x04, 0x17
        /*013e*/ 	.short	(.L_48 - .L_47)
.L_47:
        /*0140*/ 	.word	0x00000000
        /*0144*/ 	.short	0x0007
        /*0146*/ 	.short	0x0030
        /*0148*/ 	.byte	0x00, 0xf0, 0x11, 0x00


	//----- nvinfo : EIATTR_KPARAM_INFO
	.align		4
.L_48:
        /*014c*/ 	.byte	0x04, 0x17
        /*014e*/ 	.short	(.L_50 - .L_49)
.L_49:
        /*0150*/ 	.word	0x00000000
        /*0154*/ 	.short	0x0006
        /*0156*/ 	.short	0x002c
        /*0158*/ 	.byte	0x00, 0xf0, 0x11, 0x00


	//----- nvinfo : EIATTR_KPARAM_INFO
	.align		4
.L_50:
        /*015c*/ 	.byte	0x04, 0x17
        /*015e*/ 	.short	(.L_52 - .L_51)
.L_51:
        /*0160*/ 	.word	0x00000000
        /*0164*/ 	.short	0x0005
        /*0166*/ 	.short	0x0028
        /*0168*/ 	.byte	0x00, 0xf0, 0x11, 0x00


	//----- nvinfo : EIATTR_KPARAM_INFO
	.align		4
.L_52:
        /*016c*/ 	.byte	0x04, 0x17
        /*016e*/ 	.short	(.L_54 - .L_53)
.L_53:
        /*0170*/ 	.word	0x00000000
        /*0174*/ 	.short	0x0004
        /*0176*/ 	.short	0x0020
        /*0178*/ 	.byte	0x00, 0xf4, 0x21, 0x00


	//----- nvinfo : EIATTR_KPARAM_INFO
	.align		4
.L_54:
        /*017c*/ 	.byte	0x04, 0x17
        /*017e*/ 	.short	(.L_56 - .L_55)
.L_55:
        /*0180*/ 	.word	0x00000000
        /*0184*/ 	.short	0x0003
        /*0186*/ 	.short	0x0018
        /*0188*/ 	.byte	0x00, 0xf4, 0x21, 0x00


	//----- nvinfo : EIATTR_KPARAM_INFO
	.align		4
.L_56:
        /*018c*/ 	.byte	0x04, 0x17
        /*018e*/ 	.short	(.L_58 - .L_57)
.L_57:
        /*0190*/ 	.word	0x00000000
        /*0194*/ 	.short	0x0002
        /*0196*/ 	.short	0x0010
        /*0198*/ 	.byte	0x00, 0xf4, 0x21, 0x00


	//----- nvinfo : EIATTR_KPARAM_INFO
	.align		4
.L_58:
        /*019c*/ 	.byte	0x04, 0x17
        /*019e*/ 	.short	(.L_60 - .L_59)
.L_59:
        /*01a0*/ 	.word	0x00000000
        /*01a4*/ 	.short	0x0001
        /*01a6*/ 	.short	0x0008
        /*01a8*/ 	.byte	0x00, 0xf4, 0x21, 0x00


	//----- nvinfo : EIATTR_KPARAM_INFO
	.align		4
.L_60:
        /*01ac*/ 	.byte	0x04, 0x17
        /*01ae*/ 	.short	(.L_62 - .L_61)
.L_61:
        /*01b0*/ 	.word	0x00000000
        /*01b4*/ 	.short	0x0000
        /*01b6*/ 	.short	0x0000
        /*01b8*/ 	.byte	0x00, 0xf4, 0x21, 0x00


	//----- nvinfo : EIATTR_MAXREG_COUNT
	.align		4
.L_62:
        /*01bc*/ 	.byte	0x03, 0x1b
        /*01be*/ 	.short	0x00ff


	//----- nvinfo : EIATTR_NUM_BARRIERS
	.align		4
        /*01c0*/ 	.byte	0x02, 0x4c
        /*01c2*/ 	.byte	0x01
	.zero		1


	//----- nvinfo : EIATTR_ANNOTATIONS
	.align		4
        /*01c4*/ 	.byte	0x04, 0x55
        /*01c6*/ 	.short	(.L_64 - .L_63)


	//   ....[0]....
.L_63:
        /*01c8*/ 	.word	0x00000001
        /*01cc*/ 	.byte	0xd0, 0x00, 0x00, 0x00, 0x01, 0x00, 0x00, 0x00, 0x20, 0x36, 0x00, 0x00, 0x01, 0x00, 0x00, 0x00
        /* <DEDUP_REMOVED lines=116> */
        /*091c*/ 	.byte	0x30, 0x7b, 0x00, 0x00, 0x01, 0x00, 0x00, 0x00, 0x30, 0x8e, 0x00, 0x00


	//----- nvinfo : EIATTR_MERCURY_ISA_VERSION
	.align		4
.L_64:
        /*0928*/ 	.byte	0x03, 0x5f
        /*092a*/ 	.short	0x0000


	//----- nvinfo : EIATTR_COOP_GROUP_MASK_REGIDS
	.align		4
        /*092c*/ 	.byte	0x04, 0x29
        /*092e*/ 	.short	(.L_66 - .L_65)


	//   ....[0]....
.L_65:
        /*0930*/ 	.word	0xffffffff


	//   ....[1]....
        /*0934*/ 	.word	0xffffffff


	//   ....[2]....
        /*0938*/ 	.word	0xffffffff


	//   ....[3]....
        /*093c*/ 	.word	0xffffffff


	//   ....[4]....
        /*0940*/ 	.word	0xffffffff


	//   ....[5]....
        /*0944*/ 	.word	0xffffffff


	//   ....[6]....
        /*0948*/ 	.word	0xffffffff


	//   ....[7]....
        /*094c*/ 	.word	0xffffffff


	//   ....[8]....
        /*0950*/ 	.word	0xffffffff


	//   ....[9]....
        /*0954*/ 	.word	0xffffffff


	//   ....[10]....
        /*0958*/ 	.word	0xffffffff


	//   ....[11]....
        /*095c*/ 	.word	0xffffffff


	//   ....[12]....
        /*0960*/ 	.word	0xffffffff


	//   ....[13]....
        /*0964*/ 	.word	0xffffffff


	//   ....[14]....
        /*0968*/ 	.word	0xffffffff


	//   ....[15]....
        /*096c*/ 	.word	0xffffffff


	//   ....[16]....
        /*0970*/ 	.word	0xffffffff


	//   ....[17]....
        /*0974*/ 	.word	0xffffffff


	//----- nvinfo : EIATTR_COOP_GROUP_INSTR_OFFSETS
	.align		4
.L_66:
        /*0978*/ 	.byte	0x04, 0x28
        /*097a*/ 	.short	(.L_68 - .L_67)


	//   ....[0]....
.L_67:
        /*097c*/ 	.word	0x00006d40


	//   ....[1]....
        /*0980*/ 	.word	0x00006d50


	//   ....[2]....
        /*0984*/ 	.word	0x00006d60


	//   ....[3]....
        /*0988*/ 	.word	0x00006d70


	//   ....[4]....
        /*098c*/ 	.word	0x00006dc0


	//   ....[5]....
        /*0990*/ 	.word	0x00006dd0


	//   ....[6]....
        /*0994*/ 	.word	0x00006de0


	//   ....[7]....
        /*0998*/ 	.word	0x00006df0


	//   ....[8]....
        /*099c*/ 	.word	0x00006ea0


	//   ....[9]....
        /*09a0*/ 	.word	0x00007110


	//   ....[10]....
        /*09a4*/ 	.word	0x00007130


	//   ....[11]....
        /*09a8*/ 	.word	0x00007140


	//   ....[12]....
        /*09ac*/ 	.word	0x00007150


	//   ....[13]....
        /*09b0*/ 	.word	0x000071a0


	//   ....[14]....
        /*09b4*/ 	.word	0x000071b0


	//   ....[15]....
        /*09b8*/ 	.word	0x000071c0


	//   ....[16]....
        /*09bc*/ 	.word	0x000071d0


	//   ....[17]....
        /*09c0*/ 	.word	0x00007290


	//----- nvinfo : EIATTR_EXIT_INSTR_OFFSETS
	.align		4
.L_68:
        /*09c4*/ 	.byte	0x04, 0x1c
        /*09c6*/ 	.short	(.L_70 - .L_69)


	//   ....[0]....
.L_69:
        /*09c8*/ 	.word	0x0000ddd0


	//   ....[1]....
        /*09cc*/ 	.word	0x0000de70


	//----- nvinfo : EIATTR_REQNTID
	.align		4
.L_70:
        /*09d0*/ 	.byte	0x04, 0x10
        /*09d2*/ 	.short	(.L_72 - .L_71)
.L_71:
        /*09d4*/ 	.word	0x00000080
        /*09d8*/ 	.word	0x00000001
        /*09dc*/ 	.word	0x00000001
.L_72:


//--------------------- .nv.callgraph             --------------------------
	.section	.nv.callgraph,"",@"SHT_CUDA_CALLGRAPH"
	.align	4
	.sectionentsize	8
	.align		4
        /*0000*/ 	.word	0x00000000
	.align		4
        /*0004*/ 	.word	0xffffffff
	.align		4
        /*0008*/ 	.word	0x00000000
	.align		4
        /*000c*/ 	.word	0xfffffffe
	.align		4
        /*0010*/ 	.word	0x00000000
	.align		4
        /*0014*/ 	.word	0xfffffffd
	.align		4
        /*0018*/ 	.word	0x00000000
	.align		4
        /*001c*/ 	.word	0xfffffffc


//--------------------- .nv.rel.action            --------------------------
	.section	.nv.rel.action,"",@"SHT_CUDA_RELOCINFO"
	.align	8
	.sectionentsize	8
        /*0000*/ 	.byte	0x73, 0x00, 0x00, 0x00, 0x00, 0x00, 0x00, 0x00, 0x00, 0x00, 0x00, 0x11, 0x25, 0x00, 0x05, 0x36


//--------------------- .nv.constant4             --------------------------
	.section	.nv.constant4,"a",@progbits
	.align	8
	.align		8
.nv.constant4:
        /*0000*/ 	.dword	_$_str


//--------------------- .nv.constant0.attn_fwd    --------------------------
	.section	.nv.constant0.attn_fwd,"a",@progbits
	.sectionflags	@""
	.align	4
.nv.constant0.attn_fwd:
	.zero		488


//--------------------- .text.attn_fwd            --------------------------
	.section	.text.attn_fwd,"ax",@progbits
	.sectioninfo	@"SHI_REGISTERS=255"
	.align	128
        .global         attn_fwd
        .type           attn_fwd,@function
        .size           attn_fwd,(.L_x_3 - attn_fwd)
        .other          attn_fwd,@"STO_CUDA_ENTRY STV_DEFAULT"
attn_fwd:
.text.attn_fwd:
[----:B------:R-:W-:-:S04]  /*0000*/  IMAD.MOV.U32 R1, RZ, RZ, c[0x0][0x28] ;  /* 0x00000a00ff017624 */ /* 0x000fc800078e00ff */
[----:B------:R-:W0:Y:S01]  /*0010*/  S2R R156, SR_TID.X ;  /* 0x00000000009c7919 */ /* 0x000e220000002100 */
[----:B------:R-:W-:Y:S01]  /*0020*/  IADD3 R1, R1, -0x3b0, RZ ;  /* 0xfffffc5001017810 */ /* 0x000fe20007ffe0ff */
[----:B------:R-:W-:Y:S01]  /*0030*/  ULDC.64 UR4, c[0x0][0x118] ;  /* 0x0000460000047ab9 */ /* 0x000fe20000000a00 */
[----:B------:R-:W-:Y:S01]  /*0040*/  MOV R14, c[0x0][0x198] ;  /* 0x00006600000e7a02 */ /* 0x000fe20000000f00 */
[----:B------:R-:W1:Y:S04]  /*0050*/  S2R R3, SR_CTAID.X ;  /* 0x0000000000037919 */ /* 0x000e680000002500 */
[----:B------:R-:W2:Y:S01]  /*0060*/  S2R R144, SR_CTAID.Y ;  /* 0x0000000000907919 */ /* 0x000ea20000002600 */
[----:B0-----:R-:W-:Y:S02]  /*0070*/  LOP3.LUT R0, R156, 0x1f, RZ, 0xc0, !PT ;  /* 0x0000001f9c007812 */ /* 0x001fe400078ec0ff */
[----:B------:R-:W-:-:S03]  /*0080*/  SHF.R.U32.HI R2, RZ, 0x5, R156 ;  /* 0x00000005ff027819 */ /* 0x000fc6000001169c */
[----:B-1----:R-:W-:Y:S01]  /*0090*/  IMAD R5, R3, 0x20, R0 ;  /* 0x0000002003057824 */ /* 0x002fe200078e0200 */
[----:B------:R-:W-:Y:S01]  /*00a0*/  SGXT.U32 R4, R2, 0x2 ;  /* 0x000000020204781a */ /* 0x000fe20000000000 */
[----:B--2---:R-:W-:Y:S02]  /*00b0*/  IMAD R0, R144, c[0x0][0x190], RZ ;  /* 0x0000640090007a24 */ /* 0x004fe400078e02ff */
[----:B------:R-:W-:Y:S01]  /*00c0*/  IMAD R3, R5, c[0x0][0x194], RZ ;  /* 0x0000650005037a24 */ /* 0x000fe200078e02ff */
[----:B------:R0:W-:Y:S01]  /*00d0*/  STL [R1+0x1c8], R5 ;  /* 0x0001c80501007387 */ /* 0x0001e20000100800 */
[----:B------:R-:W-:Y:S02]  /*00e0*/  IMAD R7, R4, c[0x0][0x198], RZ ;  /* 0x0000660004077a24 */ /* 0x000fe400078e02ff */
[C---:B------:R-:W-:Y:S02]  /*00f0*/  IMAD.SHL.U32 R2, R0.reuse, 0x2, RZ ;  /* 0x0000000200027824 */ /* 0x040fe400078e00ff */
[----:B------:R-:W-:Y:S01]  /*0100*/  IMAD.HI R0, R0, 0x2, RZ ;  /* 0x0000000200007827 */ /* 0x000fe200078e02ff */
[----:B------:R-:W-:-:S03]  /*0110*/  LEA R9, R14, R7, 0x2 ;  /* 0x000000070e097211 */ /* 0x000fc600078e10ff */
[C---:B0-----:R-:W-:Y:S02]  /*0120*/  IMAD.SHL.U32 R5, R3.reuse, 0x2, RZ ;  /* 0x0000000203057824 */ /* 0x041fe400078e00ff */
[----:B------:R-:W-:-:S03]  /*0130*/  IMAD.HI R3, R3, 0x2, RZ ;  /* 0x0000000203037827 */ /* 0x000fc600078e02ff */
[----:B------:R-:W-:Y:S01]  /*0140*/  IADD3 R2, P0, P1, R5, c[0x0][0x160], R2 ;  /* 0x0000580005027a10 */ /* 0x000fe2000791e002 */
[----:B------:R-:W-:-:S03]  /*0150*/  IMAD R5, R14, 0x4, R9 ;  /* 0x000000040e057824 */ /* 0x000fc600078e0209 */
[----:B------:R-:W-:Y:S01]  /*0160*/  IADD3.X R0, R3, c[0x0][0x164], R0, P0, P1 ;  /* 0x0000590003007a10 */ /* 0x000fe200007e2400 */
[C---:B------:R-:W-:Y:S01]  /*0170*/  IMAD R13, R14.reuse, 0x4, R5 ;  /* 0x000000040e0d7824 */ /* 0x040fe200078e0205 */
[-C--:B------:R-:W-:Y:S02]  /*0180*/  LEA R6, P0, R7, R2.reuse, 0x1 ;  /* 0x0000000207067211 */ /* 0x080fe400078008ff */
[----:B------:R-:W-:Y:S02]  /*0190*/  LEA R10, P1, R5, R2, 0x1 ;  /* 0x00000002050a7211 */ /* 0x000fe400078208ff */
[----:B------:R-:W-:Y:S02]  /*01a0*/  LEA.HI.X.SX32 R7, R7, R0, 0x1, P0 ;  /* 0x0000000007077211 */ /* 0x000fe400000f0eff */
[----:B------:R-:W-:Y:S02]  /*01b0*/  LEA R8, P0, R9, R2, 0x1 ;  /* 0x0000000209087211 */ /* 0x000fe400078008ff */
[----:B------:R-:W-:Y:S01]  /*01c0*/  LEA R15, R14, R13, 0x2 ;  /* 0x0000000d0e0f7211 */ /* 0x000fe200078e10ff */
[----:B------:R0:W2:Y:S01]  /*01d0*/  LDG.E.U16 R3, [R6.64] ;  /* 0x0000000406037981 */ /* 0x0000a2000c1e1500 */
[----:B------:R-:W-:-:S02]  /*01e0*/  LEA.HI.X.SX32 R11, R5, R0, 0x1, P1 ;  /* 0x00000000050b7211 */ /* 0x000fc400008f0eff */
[----:B------:R-:W-:Y:S01]  /*01f0*/  LEA.HI.X.SX32 R9, R9, R0, 0x1, P0 ;  /* 0x0000000009097211 */ /* 0x000fe200000f0eff */
[C---:B------:R-:W-:Y:S01]  /*0200*/  IMAD R19, R14.reuse, 0x4, R15 ;  /* 0x000000040e137824 */ /* 0x040fe200078e020f */
[-C--:B------:R-:W-:Y:S01]  /*0210*/  LEA R12, P0, R13, R2.reuse, 0x1 ;  /* 0x000000020d0c7211 */ /* 0x080fe200078008ff */
[----:B------:R1:W3:Y:S01]  /*0220*/  LDG.E.U16 R5, [R10.64] ;  /* 0x000000040a057981 */ /* 0x0002e2000c1e1500 */
[----:B------:R-:W-:Y:S02]  /*0230*/  LEA R16, P1, R15, R2, 0x1 ;  /* 0x000000020f107211 */ /* 0x000fe400078208ff */
[-C--:B------:R-:W-:Y:S01]  /*0240*/  LEA.HI.X.SX32 R13, R13, R0.reuse, 0x1, P0 ;  /* 0x000000000d0d7211 */ /* 0x080fe200000f0eff */
[----:B------:R4:W5:Y:S01]  /*0250*/  LDG.E.U16 R4, [R8.64] ;  /* 0x0000000408047981 */ /* 0x000962000c1e1500 */
[----:B------:R-:W-:Y:S01]  /*0260*/  LEA.HI.X.SX32 R17, R15, R0, 0x1, P1 ;  /* 0x000000000f117211 */ /* 0x000fe200008f0eff */
[----:B------:R-:W-:Y:S01]  /*0270*/  IMAD R15, R14, 0x4, R19 ;  /* 0x000000040e0f7824 */ /* 0x000fe200078e0213 */
[C---:B------:R-:W-:Y:S01]  /*0280*/  LEA R18, P0, R19.reuse, R2, 0x1 ;  /* 0x0000000213127211 */ /* 0x040fe200078008ff */
[----:B0-----:R0:W2:Y:S03]  /*0290*/  LDG.E.U16 R6, [R12.64] ;  /* 0x000000040c067981 */ /* 0x0010a6000c1e1500 */
[----:B------:R-:W-:Y:S01]  /*02a0*/  LEA.HI.X.SX32 R19, R19, R0, 0x1, P0 ;  /* 0x0000000013137211 */ /* 0x000fe200000f0eff */
[----:B------:R0:W2:Y:S01]  /*02b0*/  LDG.E.U16 R7, [R16.64] ;  /* 0x0000000410077981 */ /* 0x0000a2000c1e1500 */
[----:B------:R-:W-:-:S02]  /*02c0*/  LEA R20, P0, R15, R2, 0x1 ;  /* 0x000000020f147211 */ /* 0x000fc400078008ff */
[----:B-1----:R-:W-:Y:S01]  /*02d0*/  LEA R11, R14, R15, 0x2 ;  /* 0x0000000f0e0b7211 */ /* 0x002fe200078e10ff */
[----:B----4-:R1:W4:Y:S01]  /*02e0*/  LDG.E.U16 R8, [R18.64] ;  /* 0x0000000412087981 */ /* 0x010322000c1e1500 */
[----:B------:R-:W-:-:S03]  /*02f0*/  LEA.HI.X.SX32 R21, R15, R0, 0x1, P0 ;  /* 0x000000000f157211 */ /* 0x000fc600000f0eff */
[C---:B------:R-:W-:Y:S01]  /*0300*/  IMAD R15, R14.reuse, 0x4, R11 ;  /* 0x000000040e0f7824 */ /* 0x040fe200078e020b */
[-C--:B------:R-:W-:Y:S01]  /*0310*/  LEA R22, P0, R11, R2.reuse, 0x1 ;  /* 0x000000020b167211 */ /* 0x080fe200078008ff */
[----:B------:R1:W2:Y:S02]  /*0320*/  LDG.E.U16 R9, [R20.64] ;  /* 0x0000000414097981 */ /* 0x0002a4000c1e1500 */
[----:B------:R-:W-:Y:S01]  /*0330*/  IMAD R27, R14, 0x4, R15 ;  /* 0x000000040e1b7824 */ /* 0x000fe200078e020f */
[----:B------:R-:W-:-:S04]  /*0340*/  LEA R24, P1, R15, R2, 0x1 ;  /* 0x000000020f187211 */ /* 0x000fc800078208ff */
[----:B0-----:R-:W-:Y:S02]  /*0350*/  LEA R13, R14, R27, 0x2 ;  /* 0x0000001b0e0d7211 */ /* 0x001fe400078e10ff */
[----:B------:R-:W-:-:S03]  /*0360*/  LEA.HI.X.SX32 R25, R15, R0, 0x1, P1 ;  /* 0x000000000f197211 */ /* 0x000fc600008f0eff */
[C---:B------:R-:W-:Y:S01]  /*0370*/  IMAD R15, R14.reuse, 0x4, R13 ;  /* 0x000000040e0f7824 */ /* 0x040fe200078e020d */
[----:B------:R-:W-:Y:S02]  /*0380*/  LEA.HI.X.SX32 R23, R11, R0, 0x1, P0 ;  /* 0x000000000b177211 */ /* 0x000fe400000f0eff */
[C---:B------:R-:W-:Y:S01]  /*0390*/  LEA R26, P0, R27.reuse, R2, 0x1 ;  /* 0x000000021b1a7211 */ /* 0x040fe200078008ff */
[C---:B------:R-:W-:Y:S01]  /*03a0*/  IMAD R17, R14.reuse, 0x4, R15 ;  /* 0x000000040e117824 */ /* 0x040fe200078e020f */
[----:B------:R0:W2:Y:S02]  /*03b0*/  LDG.E.U16 R11, [R24.64] ;  /* 0x00000004180b7981 */ /* 0x0000a4000c1e1500 */
[----:B------:R-:W-:Y:S02]  /*03c0*/  LEA.HI.X.SX32 R27, R27, R0, 0x1, P0 ;  /* 0x000000001b1b7211 */ /* 0x000fe400000f0eff */
[----:B-1----:R-:W-:Y:S01]  /*03d0*/  LEA R18, P0, R13, R2, 0x1 ;  /* 0x000000020d127211 */ /* 0x002fe200078008ff */
[----:B------:R1:W2:Y:S01]  /*03e0*/  LDG.E.U16 R10, [R22.64] ;  /* 0x00000004160a7981 */ /* 0x0002a2000c1e1500 */
[----:B------:R-:W-:-:S02]  /*03f0*/  LEA R31, R14, R17, 0x2 ;  /* 0x000000110e1f7211 */ /* 0x000fc400078e10ff */
[----:B------:R-:W-:Y:S01]  /*0400*/  LEA.HI.X.SX32 R19, R13, R0, 0x1, P0 ;  /* 0x000000000d137211 */ /* 0x000fe200000f0eff */
[----:B------:R1:W2:Y:S01]  /*0410*/  LDG.E.U16 R12, [R26.64] ;  /* 0x000000041a0c7981 */ /* 0x0002a2000c1e1500 */
[-C--:B------:R-:W-:Y:S01]  /*0420*/  LEA R20, P0, R15, R2.reuse, 0x1 ;  /* 0x000000020f147211 */ /* 0x080fe200078008ff */
[C---:B0-----:R-:W-:Y:S01]  /*0430*/  IMAD R25, R14.reuse, 0x4, R31 ;  /* 0x000000040e197824 */ /* 0x041fe200078e021f */
[----:B------:R-:W-:Y:S01]  /*0440*/  LEA R28, P1, R17, R2, 0x1 ;  /* 0x00000002111c7211 */ /* 0x000fe200078208ff */
[----:B------:R0:W2:Y:S01]  /*0450*/  LDG.E.U16 R13, [R18.64] ;  /* 0x00000004120d7981 */ /* 0x0000a2000c1e1500 */
[----:B------:R-:W-:Y:S02]  /*0460*/  LEA.HI.X.SX32 R21, R15, R0, 0x1, P0 ;  /* 0x000000000f157211 */ /* 0x000fe400000f0eff */
[----:B-1----:R-:W-:Y:S01]  /*0470*/  LEA R22, P0, R31, R2, 0x1 ;  /* 0x000000021f167211 */ /* 0x002fe200078008ff */
[----:B------:R-:W-:-:S03]  /*0480*/  IMAD R27, R14, 0x4, R25 ;  /* 0x000000040e1b7824 */ /* 0x000fc600078e0219 */
[----:B------:R-:W-:Y:S01]  /*0490*/  LEA.HI.X.SX32 R23, R31, R0, 0x1, P0 ;  /* 0x000000001f177211 */ /* 0x000fe200000f0eff */
[----:B------:R1:W2:Y:S01]  /*04a0*/  LDG.E.U16 R15, [R20.64] ;  /* 0x00000004140f7981 */ /* 0x0002a2000c1e1500 */
[----:B------:R-:W-:-:S03]  /*04b0*/  LEA R31, R14, R27, 0x2 ;  /* 0x0000001b0e1f7211 */ /* 0x000fc600078e10ff */
[----:B------:R0:W2:Y:S01]  /*04c0*/  LDG.E.U16 R16, [R22.64] ;  /* 0x0000000416107981 */ /* 0x0000a2000c1e1500 */
[----:B------:R-:W-:Y:S01]  /*04d0*/  LEA.HI.X.SX32 R29, R17, R0, 0x1, P1 ;  /* 0x00000000111d7211 */ /* 0x000fe200008f0eff */
[----:B------:R-:W-:-:S04]  /*04e0*/  IMAD R33, R14, 0x4, R31 ;  /* 0x000000040e217824 */ /* 0x000fc800078e021f */
[----:B------:R0:W2:Y:S01]  /*04f0*/  LDG.E.U16 R17, [R28.64] ;  /* 0x000000041c117981 */ /* 0x0000a2000c1e1500 */
[----:B------:R-:W-:Y:S01]  /*0500*/  LEA R24, P0, R25, R2, 0x1 ;  /* 0x0000000219187211 */ /* 0x000fe200078008ff */
[----:B0-----:R-:W-:-:S03]  /*0510*/  IMAD R29, R14, 0x4, R33 ;  /* 0x000000040e1d7824 */ /* 0x001fc600078e0221 */
[----:B------:R-:W-:Y:S02]  /*0520*/  LEA.HI.X.SX32 R25, R25, R0, 0x1, P0 ;  /* 0x0000000019197211 */ /* 0x000fe400000f0eff */
[----:B------:R-:W-:-:S03]  /*0530*/  LEA R23, R14, R29, 0x2 ;  /* 0x0000001d0e177211 */ /* 0x000fc600078e10ff */
[----:B------:R0:W2:Y:S01]  /*0540*/  LDG.E.U16 R19, [R24.64] ;  /* 0x0000000418137981 */ /* 0x0000a2000c1e1500 */
[----:B------:R-:W-:Y:S01]  /*0550*/  LEA R26, P0, R27, R2, 0x1 ;  /* 0x000000021b1a7211 */ /* 0x000fe200078008ff */
[----:B------:R-:W-:-:S03]  /*0560*/  IMAD R37, R14, 0x4, R23 ;  /* 0x000000040e257824 */ /* 0x000fc600078e0217 */
[----:B------:R-:W-:Y:S02]  /*0570*/  LEA.HI.X.SX32 R27, R27, R0, 0x1, P0 ;  /* 0x000000001b1b7211 */ /* 0x000fe400000f0eff */
[C---:B------:R-:W-:Y:S01]  /*0580*/  LEA R32, P0, R33.reuse, R2, 0x1 ;  /* 0x0000000221207211 */ /* 0x040fe200078008ff */
[C---:B0-----:R-:W-:Y:S02]  /*0590*/  IMAD R25, R14.reuse, 0x4, R37 ;  /* 0x000000040e197824 */ /* 0x041fe400078e0225 */
[----:B------:R0:W2:Y:S01]  /*05a0*/  LDG.E.U16 R18, [R26.64] ;  /* 0x000000041a127981 */ /* 0x0000a2000c1e1500 */
[----:B------:R-:W-:Y:S02]  /*05b0*/  LEA.HI.X.SX32 R33, R33, R0, 0x1, P0 ;  /* 0x0000000021217211 */ /* 0x000fe400000f0eff */
[-C--:B------:R-:W-:Y:S02]  /*05c0*/  LEA R28, P0, R29, R2.reuse, 0x1 ;  /* 0x000000021d1c7211 */ /* 0x080fe400078008ff */
[----:B------:R-:W-:Y:S01]  /*05d0*/  LEA R30, P1, R31, R2, 0x1 ;  /* 0x000000021f1e7211 */ /* 0x000fe200078208ff */
[----:B-1----:R1:W2:Y:S01]  /*05e0*/  LDG.E.U16 R20, [R32.64] ;  /* 0x0000000420147981 */ /* 0x0022a2000c1e1500 */
[----:B0-----:R-:W-:-:S02]  /*05f0*/  LEA R27, R14, R25, 0x2 ;  /* 0x000000190e1b7211 */ /* 0x001fc400078e10ff */
[----:B------:R-:W-:-:S03]  /*0600*/  LEA.HI.X.SX32 R29, R29, R0, 0x1, P0 ;  /* 0x000000001d1d7211 */ /* 0x000fc600000f0eff */
[C---:B-1----:R-:W-:Y:S01]  /*0610*/  IMAD R33, R14.reuse, 0x4, R27 ;  /* 0x000000040e217824 */ /* 0x042fe200078e021b */
[----:B------:R-:W-:Y:S02]  /*0620*/  LEA.HI.X.SX32 R31, R31, R0, 0x1, P1 ;  /* 0x000000001f1f7211 */ /* 0x000fe400008f0eff */
[-C--:B------:R-:W-:Y:S01]  /*0630*/  LEA R34, P0, R23, R2.reuse, 0x1 ;  /* 0x0000000217227211 */ /* 0x080fe200078008ff */
[----:B------:R-:W-:Y:S01]  /*0640*/  IMAD R41, R14, 0x4, R33 ;  /* 0x000000040e297824 */ /* 0x000fe200078e0221 */
[----:B------:R-:W-:Y:S01]  /*0650*/  LEA R36, P1, R37, R2, 0x1 ;  /* 0x0000000225247211 */ /* 0x000fe200078208ff */
[----:B------:R0:W2:Y:S01]  /*0660*/  LDG.E.U16 R21, [R30.64] ;  /* 0x000000041e157981 */ /* 0x0000a2000c1e1500 */
[-C--:B------:R-:W-:Y:S02]  /*0670*/  LEA.HI.X.SX32 R35, R23, R0.reuse, 0x1, P0 ;  /* 0x0000000017237211 */ /* 0x080fe400000f0eff */
[----:B------:R-:W-:Y:S01]  /*0680*/  LEA.HI.X.SX32 R37, R37, R0, 0x1, P1 ;  /* 0x0000000025257211 */ /* 0x000fe200008f0eff */
[----:B------:R1:W2:Y:S01]  /*0690*/  LDG.E.U16 R23, [R28.64] ;  /* 0x000000041c177981 */ /* 0x0002a2000c1e1500 */
[----:B------:R-:W-:-:S03]  /*06a0*/  LEA R38, P0, R25, R2, 0x1 ;  /* 0x0000000219267211 */ /* 0x000fc600078008ff */
[----:B------:R0:W2:Y:S01]  /*06b0*/  LDG.E.U16 R22, [R34.64] ;  /* 0x0000000422167981 */ /* 0x0000a2000c1e1500 */
[----:B------:R-:W-:-:S03]  /*06c0*/  LEA.HI.X.SX32 R39, R25, R0, 0x1, P0 ;  /* 0x0000000019277211 */ /* 0x000fc600000f0eff */
[----:B------:R0:W2:Y:S01]  /*06d0*/  LDG.E.U16 R25, [R36.64] ;  /* 0x0000000424197981 */ /* 0x0000a2000c1e1500 */
[C---:B-1----:R-:W-:Y:S02]  /*06e0*/  LEA R29, R14.reuse, R41, 0x2 ;  /* 0x000000290e1d7211 */ /* 0x042fe400078e10ff */
[C---:B0-----:R-:W-:Y:S01]  /*06f0*/  LEA R30, P0, R27.reuse, R2, 0x1 ;  /* 0x000000021b1e7211 */ /* 0x041fe200078008ff */
[----:B------:R0:W2:Y:S02]  /*0700*/  LDG.E.U16 R24, [R38.64] ;  /* 0x0000000426187981 */ /* 0x0000a4000c1e1500 */
[----:B------:R-:W-:Y:S01]  /*0710*/  IMAD R37, R14, 0x4, R29 ;  /* 0x000000040e257824 */ /* 0x000fe200078e021d */
[----:B------:R-:W-:-:S03]  /*0720*/  LEA.HI.X.SX32 R31, R27, R0, 0x1, P0 ;  /* 0x000000001b1f7211 */ /* 0x000fc600000f0eff */
[C---:B0-----:R-:W-:Y:S01]  /*0730*/  IMAD R39, R14.reuse, 0x4, R37 ;  /* 0x000000040e277824 */ /* 0x041fe200078e0225 */
[-C--:B------:R-:W-:Y:S01]  /*0740*/  LEA R32, P0, R33, R2.reuse, 0x1 ;  /* 0x0000000221207211 */ /* 0x080fe200078008ff */
[----:B------:R0:W2:Y:S01]  /*0750*/  LDG.E.U16 R27, [R30.64] ;  /* 0x000000041e1b7981 */ /* 0x0000a2000c1e1500 */
[----:B------:R-:W-:Y:S02]  /*0760*/  LEA R40, P1, R41, R2, 0x1 ;  /* 0x0000000229287211 */ /* 0x000fe400078208ff */
[C---:B------:R-:W-:Y:S02]  /*0770*/  LEA R43, R14.reuse, R39, 0x2 ;  /* 0x000000270e2b7211 */ /* 0x040fe400078e10ff */
[-C--:B------:R-:W-:Y:S02]  /*0780*/  LEA.HI.X.SX32 R33, R33, R0.reuse, 0x1, P0 ;  /* 0x0000000021217211 */ /* 0x080fe400000f0eff */
[----:B------:R-:W-:Y:S02]  /*0790*/  LEA.HI.X.SX32 R41, R41, R0, 0x1, P1 ;  /* 0x0000000029297211 */ /* 0x000fe400008f0eff */
[C---:B------:R-:W-:Y:S01]  /*07a0*/  LEA R34, P0, R29.reuse, R2, 0x1 ;  /* 0x000000021d227211 */ /* 0x040fe200078008ff */
[----:B------:R-:W-:Y:S01]  /*07b0*/  IMAD R45, R14, 0x4, R43 ;  /* 0x000000040e2d7824 */ /* 0x000fe200078e022b */
[----:B------:R1:W2:Y:S02]  /*07c0*/  LDG.E.U16 R26, [R32.64] ;  /* 0x00000004201a7981 */ /* 0x0002a4000c1e1500 */
[----:B------:R-:W-:-:S02]  /*07d0*/  LEA.HI.X.SX32 R35, R29, R0, 0x1, P0 ;  /* 0x000000001d237211 */ /* 0x000fc400000f0eff */
[----:B------:R0:W2:Y:S01]  /*07e0*/  LDG.E.U16 R29, [R40.64] ;  /* 0x00000004281d7981 */ /* 0x0000a2000c1e1500 */
[----:B------:R-:W-:-:S03]  /*07f0*/  LEA R36, P0, R37, R2, 0x1 ;  /* 0x0000000225247211 */ /* 0x000fc600078008ff */
[----:B------:R1:W2:Y:S01]  /*0800*/  LDG.E.U16 R28, [R34.64] ;  /* 0x00000004221c7981 */ /* 0x0002a2000c1e1500 */
[----:B0-----:R-:W-:Y:S01]  /*0810*/  IMAD R41, R14, 0x4, R45 ;  /* 0x000000040e297824 */ /* 0x001fe200078e022d */
[----:B------:R-:W-:-:S04]  /*0820*/  LEA.HI.X.SX32 R37, R37, R0, 0x1, P0 ;  /* 0x0000000025257211 */ /* 0x000fc800000f0eff */
[----:B-1----:R-:W-:Y:S01]  /*0830*/  LEA R35, R14, R41, 0x2 ;  /* 0x000000290e237211 */ /* 0x002fe200078e10ff */
[----:B------:R0:W2:Y:S01]  /*0840*/  LDG.E.U16 R31, [R36.64] ;  /* 0x00000004241f7981 */ /* 0x0000a2000c1e1500 */
[----:B------:R-:W-:-:S03]  /*0850*/  LEA R38, P0, R39, R2, 0x1 ;  /* 0x0000000227267211 */ /* 0x000fc600078008ff */
[C---:B------:R-:W-:Y:S01]  /*0860*/  IMAD R49, R14.reuse, 0x4, R35 ;  /* 0x000000040e317824 */ /* 0x040fe200078e0223 */
[----:B------:R-:W-:Y:S02]  /*0870*/  LEA.HI.X.SX32 R39, R39, R0, 0x1, P0 ;  /* 0x0000000027277211 */ /* 0x000fe400000f0eff */
[C---:B------:R-:W-:Y:S01]  /*0880*/  LEA R44, P0, R45.reuse, R2, 0x1 ;  /* 0x000000022d2c7211 */ /* 0x040fe200078008ff */
[C---:B0-----:R-:W-:Y:S02]  /*0890*/  IMAD R37, R14.reuse, 0x4, R49 ;  /* 0x000000040e257824 */ /* 0x041fe400078e0231 */
[----:B------:R0:W2:Y:S01]  /*08a0*/  LDG.E.U16 R30, [R38.64] ;  /* 0x00000004261e7981 */ /* 0x0000a2000c1e1500 */
[----:B------:R-:W-:Y:S02]  /*08b0*/  LEA.HI.X.SX32 R45, R45, R0, 0x1, P0 ;  /* 0x000000002d2d7211 */ /* 0x000fe400000f0eff */
[-C--:B------:R-:W-:Y:S02]  /*08c0*/  LEA R40, P0, R41, R2.reuse, 0x1 ;  /* 0x0000000229287211 */ /* 0x080fe400078008ff */
[----:B------:R-:W-:Y:S01]  /*08d0*/  LEA R42, P1, R43, R2, 0x1 ;  /* 0x000000022b2a7211 */ /* 0x000fe200078208ff */
[----:B------:R1:W2:Y:S01]  /*08e0*/  LDG.E.U16 R32, [R44.64] ;  /* 0x000000042c207981 */ /* 0x0002a2000c1e1500 */
        /* <DEDUP_REMOVED lines=66> */
[----:B---3--:R-:W-:Y:S01]  /*0d10*/  IMAD R61, R14, 0x4, R53 ;  /* 0x000000040e3d7824 */ /* 0x008fe200078e0235 */
[----:B------:R-:W-:-:S03]  /*0d20*/  LEA.HI.X.SX32 R55, R51, R0, 0x1, P0 ;  /* 0x0000000033377211 */ /* 0x000fc600000f0eff */
[C---:B0-----:R-:W-:Y:S01]  /*0d30*/  IMAD R63, R14.reuse, 0x4, R61 ;  /* 0x000000040e3f7824 */ /* 0x041fe200078e023d */
[-C--:B------:R-:W-:Y:S01]  /*0d40*/  LEA R56, P0, R57, R2.reuse, 0x1 ;  /* 0x0000000239387211 */ /* 0x080fe200078008ff */
[----:B------:R0:W3:Y:S01]  /*0d50*/  LDG.E.U16 R51, [R54.64] ;  /* 0x0000000436337981 */ /* 0x0000e2000c1e1500 */
        /* <DEDUP_REMOVED lines=40> */
[----:B-1----:R-:W-:-:S03]  /*0fe0*/  LEA R65, R14, R77, 0x2 ;  /* 0x0000004d0e417211 */ /* 0x002fc600078e10ff */
[----:B------:R1:W2:Y:S02]  /*0ff0*/  LDG.E.U16 R60, [R74.64] ;  /* 0x000000044a3c7981 */ /* 0x0002a4000c1e1500 */
[----:B0-----:R-:W-:-:S04]  /*1000*/  IMAD R73, R14, 0x4, R65 ;  /* 0x000000040e497824 */ /* 0x001fc800078e0241 */
[----:B-1----:R-:W-:Y:S01]  /*1010*/  IMAD R75, R14, 0x4, R73 ;  /* 0x000000040e4b7824 */ /* 0x002fe200078e0249 */
[----:B------:R-:W-:-:S04]  /*1020*/  LEA R66, P0, R63, R2, 0x1 ;  /* 0x000000023f427211 */ /* 0x000fc800078008ff */
[C---:B------:R-:W-:Y:S02]  /*1030*/  LEA R79, R14.reuse, R75, 0x2 ;  /* 0x0000004b0e4f7211 */ /* 0x040fe400078e10ff */
[----:B------:R-:W-:Y:S02]  /*1040*/  LEA.HI.X.SX32 R67, R63, R0, 0x1, P0 ;  /* 0x000000003f437211 */ /* 0x000fe400000f0eff */
[-C--:B------:R-:W-:Y:S01]  /*1050*/  LEA R68, P0, R69, R2.reuse, 0x1 ;  /* 0x0000000245447211 */ /* 0x080fe200078008ff */
[C---:B------:R-:W-:Y:S01]  /*1060*/  IMAD R81, R14.reuse, 0x4, R79 ;  /* 0x000000040e517824 */ /* 0x040fe200078e024f */
[----:B------:R-:W-:Y:S01]  /*1070*/  LEA R76, P1, R77, R2, 0x1 ;  /* 0x000000024d4c7211 */ /* 0x000fe200078208ff */
[----:B------:R0:W2:Y:S01]  /*1080*/  LDG.E.U16 R63, [R66.64] ;  /* 0x00000004423f7981 */ /* 0x0000a2000c1e1500 */
[----:B------:R-:W-:Y:S01]  /*1090*/  LEA.HI.X.SX32 R69, R69, R0, 0x1, P0 ;  /* 0x0000000045457211 */ /* 0x000fe200000f0eff */
[----:B------:R-:W-:Y:S01]  /*10a0*/  IMAD R83, R14, 0x4, R81 ;  /* 0x000000040e537824 */ /* 0x000fe200078e0251 */
[----:B------:R-:W-:-:S02]  /*10b0*/  LEA R70, P0, R65, R2, 0x1 ;  /* 0x0000000241467211 */ /* 0x000fc400078008ff */
[-C--:B------:R-:W-:Y:S01]  /*10c0*/  LEA.HI.X.SX32 R77, R77, R0.reuse, 0x1, P1 ;  /* 0x000000004d4d7211 */ /* 0x080fe200008f0eff */
[----:B------:R1:W2:Y:S01]  /*10d0*/  LDG.E.U16 R62, [R68.64] ;  /* 0x00000004443e7981 */ /* 0x0002a2000c1e1500 */
[C---:B------:R-:W-:Y:S02]  /*10e0*/  LEA R85, R14.reuse, R83, 0x2 ;  /* 0x000000530e557211 */ /* 0x040fe400078e10ff */
[----:B------:R-:W-:Y:S02]  /*10f0*/  LEA.HI.X.SX32 R71, R65, R0, 0x1, P0 ;  /* 0x0000000041477211 */ /* 0x000fe400000f0eff */
[C---:B------:R-:W-:Y:S01]  /*1100*/  LEA R72, P0, R73.reuse, R2, 0x1 ;  /* 0x0000000249487211 */ /* 0x040fe200078008ff */
[----:B------:R-:W-:Y:S01]  /*1110*/  IMAD R87, R14, 0x4, R85 ;  /* 0x000000040e577824 */ /* 0x000fe200078e0255 */
[----:B------:R0:W2:Y:S02]  /*1120*/  LDG.E.U16 R65, [R76.64] ;  /* 0x000000044c417981 */ /* 0x0000a4000c1e1500 */
[----:B------:R-:W-:-:S02]  /*1130*/  LEA.HI.X.SX32 R73, R73, R0, 0x1, P0 ;  /* 0x0000000049497211 */ /* 0x000fc400000f0eff */
[-C--:B------:R-:W-:Y:S01]  /*1140*/  LEA R74, P0, R75, R2.reuse, 0x1 ;  /* 0x000000024b4a7211 */ /* 0x080fe200078008ff */
[C---:B------:R-:W-:Y:S01]  /*1150*/  IMAD R89, R14.reuse, 0x4, R87 ;  /* 0x000000040e597824 */ /* 0x040fe200078e0257 */
[----:B------:R-:W-:Y:S01]  /*1160*/  LEA R78, P1, R79, R2, 0x1 ;  /* 0x000000024f4e7211 */ /* 0x000fe200078208ff */
[----:B------:R1:W2:Y:S01]  /*1170*/  LDG.E.U16 R64, [R70.64] ;  /* 0x0000000446407981 */ /* 0x0002a2000c1e1500 */
[----:B------:R-:W-:Y:S02]  /*1180*/  LEA.HI.X.SX32 R75, R75, R0, 0x1, P0 ;  /* 0x000000004b4b7211 */ /* 0x000fe400000f0eff */
[C---:B0-----:R-:W-:Y:S01]  /*1190*/  LEA R76, P0, R81.reuse, R2, 0x1 ;  /* 0x00000002514c7211 */ /* 0x041fe200078008ff */
[----:B------:R0:W2:Y:S01]  /*11a0*/  LDG.E.U16 R67, [R72.64] ;  /* 0x0000000448437981 */ /* 0x0000a2000c1e1500 */
[C---:B------:R-:W-:Y:S02]  /*11b0*/  LEA R91, R14.reuse, R89, 0x2 ;  /* 0x000000590e5b7211 */ /* 0x040fe400078e10ff */
[----:B------:R-:W-:Y:S01]  /*11c0*/  LEA.HI.X.SX32 R77, R81, R0, 0x1, P0 ;  /* 0x00000000514d7211 */ /* 0x000fe200000f0eff */
[----:B------:R0:W2:Y:S01]  /*11d0*/  LDG.E.U16 R66, [R74.64] ;  /* 0x000000044a427981 */ /* 0x0000a2000c1e1500 */
[----:B------:R-:W-:Y:S01]  /*11e0*/  LEA R80, P0, R83, R2, 0x1 ;  /* 0x0000000253507211 */ /* 0x000fe200078008ff */
[C---:B------:R-:W-:Y:S01]  /*11f0*/  IMAD R93, R14.reuse, 0x4, R91 ;  /* 0x000000040e5d7824 */ /* 0x040fe200078e025b */
[-C--:B------:R-:W-:Y:S01]  /*1200*/  LEA.HI.X.SX32 R79, R79, R0.reuse, 0x1, P1 ;  /* 0x000000004f4f7211 */ /* 0x080fe200008f0eff */
[----:B-1----:R1:W2:Y:S01]  /*1210*/  LDG.E.U16 R68, [R76.64] ;  /* 0x000000044c447981 */ /* 0x0022a2000c1e1500 */
[----:B------:R-:W-:Y:S01]  /*1220*/  LEA.HI.X.SX32 R81, R83, R0, 0x1, P0 ;  /* 0x0000000053517211 */ /* 0x000fe200000f0eff */
[C---:B------:R-:W-:Y:S01]  /*1230*/  IMAD R95, R14.reuse, 0x4, R93 ;  /* 0x000000040e5f7824 */ /* 0x040fe200078e025d */
[C---:B------:R-:W-:Y:S01]  /*1240*/  LEA R82, P0, R85.reuse, R2, 0x1 ;  /* 0x0000000255527211 */ /* 0x040fe200078008ff */
[----:B------:R0:W2:Y:S03]  /*1250*/  LDG.E.U16 R69, [R78.64] ;  /* 0x000000044e457981 */ /* 0x0000a6000c1e1500 */
[----:B------:R-:W-:Y:S01]  /*1260*/  LEA.HI.X.SX32 R83, R85, R0, 0x1, P0 ;  /* 0x0000000055537211 */ /* 0x000fe200000f0eff */
[----:B------:R1:W2:Y:S01]  /*1270*/  LDG.E.U16 R71, [R80.64] ;  /* 0x0000000450477981 */ /* 0x0002a2000c1e1500 */
[----:B------:R-:W-:-:S02]  /*1280*/  LEA R97, R14, R95, 0x2 ;  /* 0x0000005f0e617211 */ /* 0x000fc400078e10ff */
[-C--:B------:R-:W-:Y:S01]  /*1290*/  LEA R84, P1, R87, R2.reuse, 0x1 ;  /* 0x0000000257547211 */ /* 0x080fe200078208ff */
[----:B------:R1:W2:Y:S01]  /*12a0*/  LDG.E.U16 R70, [R82.64] ;  /* 0x0000000452467981 */ /* 0x0002a2000c1e1500 */
[----:B0-----:R-:W-:Y:S01]  /*12b0*/  LEA R78, P0, R89, R2, 0x1 ;  /* 0x00000002594e7211 */ /* 0x001fe200078008ff */
[----:B------:R-:W-:-:S03]  /*12c0*/  IMAD R99, R14, 0x4, R97 ;  /* 0x000000040e637824 */ /* 0x000fc600078e0261 */
[----:B------:R-:W-:Y:S02]  /*12d0*/  LEA.HI.X.SX32 R79, R89, R0, 0x1, P0 ;  /* 0x00000000594f7211 */ /* 0x000fe400000f0eff */
[----:B------:R-:W-:Y:S02]  /*12e0*/  LEA R86, P0, R91, R2, 0x1 ;  /* 0x000000025b567211 */ /* 0x000fe400078008ff */
[-C--:B------:R-:W-:Y:S01]  /*12f0*/  LEA.HI.X.SX32 R85, R87, R0.reuse, 0x1, P1 ;  /* 0x0000000057557211 */ /* 0x080fe200008f0eff */
[----:B------:R0:W2:Y:S01]  /*1300*/  LDG.E.U16 R72, [R78.64] ;  /* 0x000000044e487981 */ /* 0x0000a2000c1e1500 */
[----:B------:R-:W-:Y:S01]  /*1310*/  LEA.HI.X.SX32 R87, R91, R0, 0x1, P0 ;  /* 0x000000005b577211 */ /* 0x000fe200000f0eff */
[C---:B------:R-:W-:Y:S01]  /*1320*/  IMAD R91, R14.reuse, 0x4, R99 ;  /* 0x000000040e5b7824 */ /* 0x040fe200078e0263 */
[-C--:B-1----:R-:W-:Y:S01]  /*1330*/  LEA R80, P0, R93, R2.reuse, 0x1 ;  /* 0x000000025d507211 */ /* 0x082fe200078008ff */
[----:B------:R1:W2:Y:S03]  /*1340*/  LDG.E.U16 R73, [R84.64] ;  /* 0x0000000454497981 */ /* 0x0002a6000c1e1500 */
[----:B------:R-:W-:Y:S01]  /*1350*/  LEA R101, R14, R91, 0x2 ;  /* 0x0000005b0e657211 */ /* 0x000fe200078e10ff */
[----:B------:R0:W2:Y:S01]  /*1360*/  LDG.E.U16 R75, [R86.64] ;  /* 0x00000004564b7981 */ /* 0x0000a2000c1e1500 */
[----:B------:R-:W-:-:S02]  /*1370*/  LEA R88, P1, R95, R2, 0x1 ;  /* 0x000000025f587211 */ /* 0x000fc400078208ff */
[-C--:B------:R-:W-:Y:S01]  /*1380*/  LEA.HI.X.SX32 R81, R93, R0.reuse, 0x1, P0 ;  /* 0x000000005d517211 */ /* 0x080fe200000f0eff */
[C---:B------:R-:W-:Y:S01]  /*1390*/  IMAD R93, R14.reuse, 0x4, R101 ;  /* 0x000000040e5d7824 */ /* 0x040fe200078e0265 */
[----:B------:R-:W-:Y:S02]  /*13a0*/  LEA.HI.X.SX32 R89, R95, R0, 0x1, P1 ;  /* 0x000000005f597211 */ /* 0x000fe400008f0eff */
[-C--:B------:R-:W-:Y:S01]  /*13b0*/  LEA R82, P0, R97, R2.reuse, 0x1 ;  /* 0x0000000261527211 */ /* 0x080fe200078008ff */
[C---:B------:R-:W-:Y:S01]  /*13c0*/  IMAD R95, R14.reuse, 0x4, R93 ;  /* 0x000000040e5f7824 */ /* 0x040fe200078e025d */
[----:B------:R-:W-:Y:S01]  /*13d0*/  LEA R90, P1, R101, R2, 0x1 ;  /* 0x00000002655a7211 */ /* 0x000fe200078208ff */
[----:B------:R0:W2:Y:S01]  /*13e0*/  LDG.E.U16 R77, [R88.64] ;  /* 0x00000004584d7981 */ /* 0x0000a2000c1e1500 */
[----:B------:R-:W-:Y:S02]  /*13f0*/  LEA.HI.X.SX32 R83, R97, R0, 0x1, P0 ;  /* 0x0000000061537211 */ /* 0x000fe400000f0eff */
[----:B------:R-:W-:Y:S01]  /*1400*/  LEA R97, R14, R95, 0x2 ;  /* 0x0000005f0e617211 */ /* 0x000fe200078e10ff */
[----:B------:R4:W2:Y:S01]  /*1410*/  LDG.E.U16 R74, [R80.64] ;  /* 0x00000004504a7981 */ /* 0x0008a2000c1e1500 */
[----:B-1----:R-:W-:-:S03]  /*1420*/  LEA R84, P0, R99, R2, 0x1 ;  /* 0x0000000263547211 */ /* 0x002fc600078008ff */
[C---:B------:R-:W-:Y:S01]  /*1430*/  IMAD R103, R14.reuse, 0x4, R97 ;  /* 0x000000040e677824 */ /* 0x040fe200078e0261 */
[----:B------:R-:W-:Y:S01]  /*1440*/  LEA.HI.X.SX32 R85, R99, R0, 0x1, P0 ;  /* 0x0000000063557211 */ /* 0x000fe200000f0eff */
[----:B------:R1:W2:Y:S02]  /*1450*/  LDG.E.U16 R76, [R82.64] ;  /* 0x00000004524c7981 */ /* 0x0002a4000c1e1500 */
[C---:B------:R-:W-:Y:S01]  /*1460*/  IMAD R99, R14.reuse, 0x4, R103 ;  /* 0x000000040e637824 */ /* 0x040fe200078e0267 */
[C---:B0-----:R-:W-:Y:S01]  /*1470*/  LEA R86, P0, R91.reuse, R2, 0x1 ;  /* 0x000000025b567211 */ /* 0x041fe200078008ff */
[----:B------:R0:W2:Y:S03]  /*1480*/  LDG.E.U16 R79, [R84.64] ;  /* 0x00000004544f7981 */ /* 0x0000a6000c1e1500 */
[----:B------:R-:W-:Y:S02]  /*1490*/  LEA R105, R14, R99, 0x2 ;  /* 0x000000630e697211 */ /* 0x000fe400078e10ff */
[----:B------:R-:W-:-:S02]  /*14a0*/  LEA.HI.X.SX32 R87, R91, R0, 0x1, P0 ;  /* 0x000000005b577211 */ /* 0x000fc400000f0eff */
[----:B------:R-:W-:Y:S01]  /*14b0*/  LEA.HI.X.SX32 R91, R101, R0, 0x1, P1 ;  /* 0x00000000655b7211 */ /* 0x000fe200008f0eff */
[C---:B------:R-:W-:Y:S01]  /*14c0*/  IMAD R101, R14.reuse, 0x4, R105 ;  /* 0x000000040e657824 */ /* 0x040fe200078e0269 */
[C---:B------:R-:W-:Y:S01]  /*14d0*/  LEA R88, P0, R93.reuse, R2, 0x1 ;  /* 0x000000025d587211 */ /* 0x040fe200078008ff */
[----:B------:R0:W2:Y:S02]  /*14e0*/  LDG.E.U16 R78, [R86.64] ;  /* 0x00000004564e7981 */ /* 0x0000a4000c1e1500 */
[C---:B------:R-:W-:Y:S01]  /*14f0*/  IMAD R107, R14.reuse, 0x4, R101 ;  /* 0x000000040e6b7824 */ /* 0x040fe200078e0265 */
[----:B------:R-:W-:Y:S01]  /*1500*/  LEA.HI.X.SX32 R89, R93, R0, 0x1, P0 ;  /* 0x000000005d597211 */ /* 0x000fe200000f0eff */
[----:B----4-:R4:W2:Y:S03]  /*1510*/  LDG.E.U16 R81, [R90.64] ;  /* 0x000000045a517981 */ /* 0x0108a6000c1e1500 */
[----:B------:R-:W-:Y:S01]  /*1520*/  LEA R109, R14, R107, 0x2 ;  /* 0x0000006b0e6d7211 */ /* 0x000fe200078e10ff */
[----:B------:R4:W2:Y:S01]  /*1530*/  LDG.E.U16 R80, [R88.64] ;  /* 0x0000000458507981 */ /* 0x0008a2000c1e1500 */
[----:B-1----:R-:W-:-:S03]  /*1540*/  LEA R82, P0, R95, R2, 0x1 ;  /* 0x000000025f527211 */ /* 0x002fc600078008ff */
[C---:B------:R-:W-:Y:S01]  /*1550*/  IMAD R111, R14.reuse, 0x4, R109 ;  /* 0x000000040e6f7824 */ /* 0x040fe200078e026d */
[----:B------:R-:W-:Y:S02]  /*1560*/  LEA.HI.X.SX32 R83, R95, R0, 0x1, P0 ;  /* 0x000000005f537211 */ /* 0x000fe400000f0eff */
[-C--:B0-----:R-:W-:Y:S01]  /*1570*/  LEA R84, P0, R97, R2.reuse, 0x1 ;  /* 0x0000000261547211 */ /* 0x081fe200078008ff */
[C---:B------:R-:W-:Y:S01]  /*1580*/  IMAD R113, R14.reuse, 0x4, R111 ;  /* 0x000000040e717824 */ /* 0x040fe200078e026f */
[----:B------:R-:W-:Y:S01]  /*1590*/  LEA R86, P1, R103, R2, 0x1 ;  /* 0x0000000267567211 */ /* 0x000fe200078208ff */
[----:B------:R0:W3:Y:S01]  /*15a0*/  LDG.E.U16 R95, [R82.64] ;  /* 0x00000004525f7981 */ /* 0x0000e2000c1e1500 */
[-C--:B------:R-:W-:Y:S02]  /*15b0*/  LEA.HI.X.SX32 R85, R97, R0.reuse, 0x1, P0 ;  /* 0x0000000061557211 */ /* 0x080fe400000f0eff */
[C---:B------:R-:W-:Y:S02]  /*15c0*/  LEA R97, R14.reuse, R113, 0x2 ;  /* 0x000000710e617211 */ /* 0x040fe400078e10ff */
[----:B------:R-:W-:Y:S01]  /*15d0*/  LEA.HI.X.SX32 R87, R103, R0, 0x1, P1 ;  /* 0x0000000067577211 */ /* 0x000fe200008f0eff */
[----:B------:R1:W3:Y:S02]  /*15e0*/  LDG.E.U16 R94, [R84.64] ;  /* 0x00000004545e7981 */ /* 0x0002e4000c1e1500 */
[----:B------:R-:W-:-:S04]  /*15f0*/  IMAD R103, R14, 0x4, R97 ;  /* 0x000000040e677824 */ /* 0x000fc800078e0261 */
[----:B------:R-:W-:-:S05]  /*1600*/  IMAD R115, R14, 0x4, R103 ;  /* 0x000000040e737824 */ /* 0x000fca00078e0267 */
[----:B------:R-:W-:Y:S02]  /*1610*/  LEA R117, R14, R115, 0x2 ;  /* 0x000000730e757211 */ /* 0x000fe400078e10ff */
[----:B----4-:R-:W-:-:S03]  /*1620*/  LEA R90, P0, R99, R2, 0x1 ;  /* 0x00000002635a7211 */ /* 0x010fc600078008ff */
[----:B------:R-:W-:Y:S01]  /*1630*/  IMAD R119, R14, 0x4, R117 ;  /* 0x000000040e777824 */ /* 0x000fe200078e0275 */
[----:B------:R-:W-:-:S03]  /*1640*/  LEA.HI.X.SX32 R91, R99, R0, 0x1, P0 ;  /* 0x00000000635b7211 */ /* 0x000fc600000f0eff */
[C---:B------:R-:W-:Y:S01]  /*1650*/  IMAD R121, R14.reuse, 0x4, R119 ;  /* 0x000000040e797824 */ /* 0x040fe200078e0277 */
[C---:B------:R-:W-:Y:S01]  /*1660*/  LEA R88, P0, R105.reuse, R2, 0x1 ;  /* 0x0000000269587211 */ /* 0x040fe200078008ff */
[----:B------:R4:W3:Y:S03]  /*1670*/  LDG.E.U16 R99, [R86.64] ;  /* 0x0000000456637981 */ /* 0x0008e6000c1e1500 */
[C---:B------:R-:W-:Y:S01]  /*1680*/  LEA R123, R14.reuse, R121, 0x2 ;  /* 0x000000790e7b7211 */ /* 0x040fe200078e10ff */
[----:B------:R4:W3:Y:S01]  /*1690*/  LDG.E.U16 R98, [R90.64] ;  /* 0x000000045a627981 */ /* 0x0008e2000c1e1500 */
[----:B------:R-:W-:Y:S02]  /*16a0*/  LEA.HI.X.SX32 R89, R105, R0, 0x1, P0 ;  /* 0x0000000069597211 */ /* 0x000fe400000f0eff */
[----:B0-----:R-:W-:Y:S01]  /*16b0*/  LEA R82, P0, R101, R2, 0x1 ;  /* 0x0000000265527211 */ /* 0x001fe200078008ff */
[----:B------:R-:W-:-:S03]  /*16c0*/  IMAD R125, R14, 0x4, R123 ;  /* 0x000000040e7d7824 */ /* 0x000fc600078e027b */
[----:B------:R-:W-:Y:S01]  /*16d0*/  LEA.HI.X.SX32 R83, R101, R0, 0x1, P0 ;  /* 0x0000000065537211 */ /* 0x000fe200000f0eff */
[C---:B------:R-:W-:Y:S01]  /*16e0*/  IMAD R127, R14.reuse, 0x4, R125 ;  /* 0x000000040e7f7824 */ /* 0x040fe200078e027d */
[C---:B-1----:R-:W-:Y:S01]  /*16f0*/  LEA R84, P0, R109.reuse, R2, 0x1 ;  /* 0x000000026d547211 */ /* 0x042fe200078008ff */
[----:B------:R0:W3:Y:S03]  /*1700*/  LDG.E.U16 R101, [R88.64] ;  /* 0x0000000458657981 */ /* 0x0000e6000c1e1500 */
[----:B------:R-:W-:Y:S01]  /*1710*/  LEA.HI.X.SX32 R85, R109, R0, 0x1, P0 ;  /* 0x000000006d557211 */ /* 0x000fe200000f0eff */
[----:B------:R1:W3:Y:S01]  /*1720*/  LDG.E.U16 R100, [R82.64] ;  /* 0x0000000452647981 */ /* 0x0002e2000c1e1500 */
[C---:B----4-:R-:W-:Y:S02]  /*1730*/  LEA R86, P0, R111.reuse, R2, 0x1 ;  /* 0x000000026f567211 */ /* 0x050fe400078008ff */
[----:B------:R-:W-:Y:S01]  /*1740*/  LEA R129, R14, R127, 0x2 ;  /* 0x0000007f0e817211 */ /* 0x000fe200078e10ff */
[----:B------:R4:W3:Y:S01]  /*1750*/  LDG.E.U16 R104, [R84.64] ;  /* 0x0000000454687981 */ /* 0x0008e2000c1e1500 */
[----:B------:R-:W-:-:S02]  /*1760*/  LEA.HI.X.SX32 R87, R111, R0, 0x1, P0 ;  /* 0x000000006f577211 */ /* 0x000fc400000f0eff */
[-C--:B------:R-:W-:Y:S01]  /*1770*/  LEA R92, P1, R107, R2.reuse, 0x1 ;  /* 0x000000026b5c7211 */ /* 0x080fe200078208ff */
[C---:B------:R-:W-:Y:S01]  /*1780*/  IMAD R131, R14.reuse, 0x4, R129 ;  /* 0x000000040e837824 */ /* 0x040fe200078e0281 */
[----:B0-----:R-:W-:Y:S02]  /*1790*/  LEA R88, P0, R113, R2, 0x1 ;  /* 0x0000000271587211 */ /* 0x001fe400078008ff */
[-C--:B------:R-:W-:Y:S02]  /*17a0*/  LEA.HI.X.SX32 R93, R107, R0.reuse, 0x1, P1 ;  /* 0x000000006b5d7211 */ /* 0x080fe400008f0eff */
[----:B------:R-:W-:Y:S01]  /*17b0*/  LEA.HI.X.SX32 R89, R113, R0, 0x1, P0 ;  /* 0x0000000071597211 */ /* 0x000fe200000f0eff */
[----:B------:R-:W-:Y:S01]  /*17c0*/  IMAD R113, R14, 0x4, R131 ;  /* 0x000000040e717824 */ /* 0x000fe200078e0283 */
[C---:B-1----:R-:W-:Y:S01]  /*17d0*/  LEA R82, P0, R103.reuse, R2, 0x1 ;  /* 0x0000000267527211 */ /* 0x042fe200078008ff */
[----:B------:R0:W3:Y:S03]  /*17e0*/  LDG.E.U16 R105, [R92.64] ;  /* 0x000000045c697981 */ /* 0x0000e6000c1e1500 */
[----:B------:R-:W-:Y:S01]  /*17f0*/  LEA.HI.X.SX32 R83, R103, R0, 0x1, P0 ;  /* 0x0000000067537211 */ /* 0x000fe200000f0eff */
[----:B------:R1:W3:Y:S01]  /*1800*/  LDG.E.U16 R107, [R86.64] ;  /* 0x00000004566b7981 */ /* 0x0002e2000c1e1500 */
[----:B----4-:R-:W-:-:S02]  /*1810*/  LEA R84, P0, R115, R2, 0x1 ;  /* 0x0000000273547211 */ /* 0x010fc400078008ff */
[----:B------:R-:W-:Y:S01]  /*1820*/  LEA R90, P1, R97, R2, 0x1 ;  /* 0x00000002615a7211 */ /* 0x000fe200078208ff */
[----:B------:R4:W3:Y:S01]  /*1830*/  LDG.E.U16 R106, [R88.64] ;  /* 0x00000004586a7981 */ /* 0x0008e2000c1e1500 */
[C---:B0-----:R-:W-:Y:S02]  /*1840*/  LEA R93, R14.reuse, R113, 0x2 ;  /* 0x000000710e5d7211 */ /* 0x041fe400078e10ff */
[----:B------:R-:W-:Y:S01]  /*1850*/  LEA.HI.X.SX32 R85, R115, R0, 0x1, P0 ;  /* 0x0000000073557211 */ /* 0x000fe200000f0eff */
[----:B------:R0:W3:Y:S02]  /*1860*/  LDG.E.U16 R108, [R82.64] ;  /* 0x00000004526c7981 */ /* 0x0000e4000c1e1500 */
[C---:B------:R-:W-:Y:S01]  /*1870*/  IMAD R103, R14.reuse, 0x4, R93 ;  /* 0x000000040e677824 */ /* 0x040fe200078e025d */
[----:B-1----:R-:W-:Y:S01]  /*1880*/  LEA R86, P0, R117, R2, 0x1 ;  /* 0x0000000275567211 */ /* 0x002fe200078008ff */
[----:B------:R1:W3:Y:S02]  /*1890*/  LDG.E.U16 R111, [R84.64] ;  /* 0x00000004546f7981 */ /* 0x0002e4000c1e1500 */
[----:B------:R-:W-:Y:S01]  /*18a0*/  IMAD R115, R14, 0x4, R103 ;  /* 0x000000040e737824 */ /* 0x000fe200078e0267 */
[----:B------:R-:W-:-:S04]  /*18b0*/  LEA.HI.X.SX32 R91, R97, R0, 0x1, P1 ;  /* 0x00000000615b7211 */ /* 0x000fc800008f0eff */
[C---:B------:R-:W-:Y:S01]  /*18c0*/  LEA R133, R14.reuse, R115, 0x2 ;  /* 0x000000730e857211 */ /* 0x040fe200078e10ff */
[----:B------:R0:W3:Y:S01]  /*18d0*/  LDG.E.U16 R109, [R90.64] ;  /* 0x000000045a6d7981 */ /* 0x0000e2000c1e1500 */
[----:B----4-:R-:W-:Y:S02]  /*18e0*/  LEA R88, P1, R119, R2, 0x1 ;  /* 0x0000000277587211 */ /* 0x010fe400078208ff */
[-C--:B------:R-:W-:Y:S01]  /*18f0*/  LEA.HI.X.SX32 R87, R117, R0.reuse, 0x1, P0 ;  /* 0x0000000075577211 */ /* 0x080fe200000f0eff */
[----:B------:R-:W-:Y:S01]  /*1900*/  IMAD R117, R14, 0x4, R133 ;  /* 0x000000040e757824 */ /* 0x000fe200078e0285 */
[----:B------:R-:W-:-:S03]  /*1910*/  LEA.HI.X.SX32 R89, R119, R0, 0x1, P1 ;  /* 0x0000000077597211 */ /* 0x000fc600008f0eff */
[C---:B------:R-:W-:Y:S01]  /*1920*/  IMAD R119, R14.reuse, 0x4, R117 ;  /* 0x000000040e777824 */ /* 0x040fe200078e0275 */
[C---:B0-----:R-:W-:Y:S01]  /*1930*/  LEA R90, P0, R121.reuse, R2, 0x1 ;  /* 0x00000002795a7211 */ /* 0x041fe200078008ff */
[----:B------:R0:W4:Y:S03]  /*1940*/  LDG.E.U16 R110, [R86.64] ;  /* 0x00000004566e7981 */ /* 0x000126000c1e1500 */
[----:B------:R-:W-:Y:S01]  /*1950*/  LEA.HI.X.SX32 R91, R121, R0, 0x1, P0 ;  /* 0x00000000795b7211 */ /* 0x000fe200000f0eff */
[----:B------:R0:W4:Y:S01]  /*1960*/  LDG.E.U16 R147, [R88.64] ;  /* 0x0000000458937981 */ /* 0x000122000c1e1500 */
[C---:B------:R-:W-:Y:S02]  /*1970*/  LEA R82, P0, R123.reuse, R2, 0x1 ;  /* 0x000000027b527211 */ /* 0x040fe400078008ff */
[----:B------:R-:W-:Y:S01]  /*1980*/  LEA R121, R14, R119, 0x2 ;  /* 0x000000770e797211 */ /* 0x000fe200078e10ff */
[----:B------:R0:W4:Y:S01]  /*1990*/  LDG.E.U16 R112, [R90.64] ;  /* 0x000000045a707981 */ /* 0x000122000c1e1500 */
[----:B------:R-:W-:-:S03]  /*19a0*/  LEA.HI.X.SX32 R83, R123, R0, 0x1, P0 ;  /* 0x000000007b537211 */ /* 0x000fc600000f0eff */
[C---:B------:R-:W-:Y:S01]  /*19b0*/  IMAD R123, R14.reuse, 0x4, R121 ;  /* 0x000000040e7b7824 */ /* 0x040fe200078e0279 */
[C---:B-1----:R-:W-:Y:S01]  /*19c0*/  LEA R84, P0, R127.reuse, R2, 0x1 ;  /* 0x000000027f547211 */ /* 0x042fe200078008ff */
[----:B------:R1:W4:Y:S02]  /*19d0*/  LDG.E.U16 R149, [R82.64] ;  /* 0x0000000452957981 */ /* 0x000324000c1e1500 */
[C---:B------:R-:W-:Y:S01]  /*19e0*/  IMAD R135, R14.reuse, 0x4, R123 ;  /* 0x000000040e877824 */ /* 0x040fe200078e027b */
[----:B------:R-:W-:Y:S02]  /*19f0*/  LEA.HI.X.SX32 R85, R127, R0, 0x1, P0 ;  /* 0x000000007f557211 */ /* 0x000fe400000f0eff */
[C---:B------:R-:W-:Y:S02]  /*1a00*/  LEA R96, P1, R131.reuse, R2, 0x1 ;  /* 0x0000000283607211 */ /* 0x040fe400078208ff */
[----:B------:R-:W-:Y:S01]  /*1a10*/  LEA R127, R14, R135, 0x2 ;  /* 0x000000870e7f7211 */ /* 0x000fe200078e10ff */
[----:B------:R1:W4:Y:S01]  /*1a20*/  LDG.E.U16 R151, [R84.64] ;  /* 0x0000000454977981 */ /* 0x000322000c1e1500 */
[----:B------:R-:W-:-:S03]  /*1a30*/  LEA.HI.X.SX32 R97, R131, R0, 0x1, P1 ;  /* 0x0000000083617211 */ /* 0x000fc600008f0eff */
[C---:B------:R-:W-:Y:S01]  /*1a40*/  IMAD R131, R14.reuse, 0x4, R127 ;  /* 0x000000040e837824 */ /* 0x040fe200078e027f */
[C---:B0-----:R-:W-:Y:S01]  /*1a50*/  LEA R86, P0, R93.reuse, R2, 0x1 ;  /* 0x000000025d567211 */ /* 0x041fe200078008ff */
[----:B------:R0:W4:Y:S02]  /*1a60*/  LDG.E.U16 R153, [R96.64] ;  /* 0x0000000460997981 */ /* 0x000124000c1e1500 */
[C---:B------:R-:W-:Y:S01]  /*1a70*/  IMAD R137, R14.reuse, 0x4, R131 ;  /* 0x000000040e897824 */ /* 0x040fe200078e0283 */
[----:B------:R-:W-:Y:S02]  /*1a80*/  LEA.HI.X.SX32 R87, R93, R0, 0x1, P0 ;  /* 0x000000005d577211 */ /* 0x000fe400000f0eff */
[-C--:B------:R-:W-:Y:S02]  /*1a90*/  LEA R92, P0, R115, R2.reuse, 0x1 ;  /* 0x00000002735c7211 */ /* 0x080fe400078008ff */
[----:B------:R-:W-:Y:S01]  /*1aa0*/  LEA R139, R14, R137, 0x2 ;  /* 0x000000890e8b7211 */ /* 0x000fe200078e10ff */
[----:B------:R0:W4:Y:S01]  /*1ab0*/  LDG.E.U16 R155, [R86.64] ;  /* 0x00000004569b7981 */ /* 0x000122000c1e1500 */
[----:B------:R-:W-:-:S02]  /*1ac0*/  LEA R88, P1, R117, R2, 0x1 ;  /* 0x0000000275587211 */ /* 0x000fc400078208ff */
[-C--:B------:R-:W-:Y:S01]  /*1ad0*/  LEA.HI.X.SX32 R93, R115, R0.reuse, 0x1, P0 ;  /* 0x00000000735d7211 */ /* 0x080fe200000f0eff */
[C---:B------:R-:W-:Y:S01]  /*1ae0*/  IMAD R115, R14.reuse, 0x4, R139 ;  /* 0x000000040e737824 */ /* 0x040fe200078e028b */
[----:B------:R-:W-:Y:S02]  /*1af0*/  LEA.HI.X.SX32 R89, R117, R0, 0x1, P1 ;  /* 0x0000000075597211 */ /* 0x000fe400008f0eff */
[-C--:B-1----:R-:W-:Y:S01]  /*1b00*/  LEA R82, P0, R121, R2.reuse, 0x1 ;  /* 0x0000000279527211 */ /* 0x082fe200078008ff */
[C---:B------:R-:W-:Y:S01]  /*1b10*/  IMAD R117, R14.reuse, 0x4, R115 ;  /* 0x000000040e757824 */ /* 0x040fe200078e0273 */
[----:B------:R-:W-:Y:S01]  /*1b20*/  LEA R84, P1, R131, R2, 0x1 ;  /* 0x0000000283547211 */ /* 0x000fe200078208ff */
[----:B------:R1:W4:Y:S01]  /*1b30*/  LDG.E.U16 R157, [R92.64] ;  /* 0x000000045c9d7981 */ /* 0x000322000c1e1500 */
[----:B------:R-:W-:Y:S02]  /*1b40*/  LEA.HI.X.SX32 R83, R121, R0, 0x1, P0 ;  /* 0x0000000079537211 */ /* 0x000fe400000f0eff */
[----:B------:R-:W-:Y:S01]  /*1b50*/  LEA R121, R14, R117, 0x2 ;  /* 0x000000750e797211 */ /* 0x000fe200078e10ff */
[----:B------:R1:W4:Y:S01]  /*1b60*/  LDG.E.U16 R159, [R88.64] ;  /* 0x00000004589f7981 */ /* 0x000322000c1e1500 */
[----:B------:R-:W-:-:S03]  /*1b70*/  LEA R90, P0, R135, R2, 0x1 ;  /* 0x00000002875a7211 */ /* 0x000fc600078008ff */
[C---:B0-----:R-:W-:Y:S01]  /*1b80*/  IMAD R97, R14.reuse, 0x4, R121 ;  /* 0x000000040e617824 */ /* 0x041fe200078e0279 */
[-C--:B------:R-:W-:Y:S01]  /*1b90*/  LEA.HI.X.SX32 R91, R135, R0.reuse, 0x1, P0 ;  /* 0x00000000875b7211 */ /* 0x080fe200000f0eff */
[----:B------:R0:W4:Y:S02]  /*1ba0*/  LDG.E.U16 R161, [R82.64] ;  /* 0x0000000452a17981 */ /* 0x000124000c1e1500 */
[C---:B------:R-:W-:Y:S01]  /*1bb0*/  IMAD R135, R14.reuse, 0x4, R97 ;  /* 0x000000040e877824 */ /* 0x040fe200078e0261 */
        /* <DEDUP_REMOVED lines=14> */
[----:B------:R-:W-:-:S02]  /*1ca0*/  LEA.HI.X.SX32 R89, R97, R0, 0x1, P1 ;  /* 0x0000000061597211 */ /* 0x000fc400008f0eff */
[C---:B0-----:R-:W-:Y:S01]  /*1cb0*/  LEA R82, P0, R131.reuse, R2, 0x1 ;  /* 0x0000000283527211 */ /* 0x041fe200078008ff */
[C---:B------:R-:W-:Y:S02]  /*1cc0*/  IMAD R97, R14.reuse, 0x4, R117 ;  /* 0x000000040e617824 */ /* 0x040fe400078e0275 */
[----:B------:R0:W4:Y:S01]  /*1cd0*/  LDG.E.U16 R171, [R88.64] ;  /* 0x0000000458ab7981 */ /* 0x000122000c1e1500 */
[----:B------:R-:W-:Y:S01]  /*1ce0*/  LEA.HI.X.SX32 R83, R131, R0, 0x1, P0 ;  /* 0x0000000083537211 */ /* 0x000fe200000f0eff */
[C---:B------:R-:W-:Y:S01]  /*1cf0*/  IMAD R131, R14.reuse, 0x4, R97 ;  /* 0x000000040e837824 */ /* 0x040fe200078e0261 */
[-C--:B------:R-:W-:Y:S02]  /*1d00*/  LEA R90, P0, R141, R2.reuse, 0x1 ;  /* 0x000000028d5a7211 */ /* 0x080fe400078008ff */
[----:B------:R-:W-:Y:S01]  /*1d10*/  LEA R84, P1, R97, R2, 0x1 ;  /* 0x0000000261547211 */ /* 0x000fe200078208ff */
[----:B------:R0:W5:Y:S01]  /*1d20*/  LDG.E.U16 R173, [R82.64] ;  /* 0x0000000452ad7981 */ /* 0x000162000c1e1500 */
[----:B------:R-:W-:-:S02]  /*1d30*/  LEA R143, R14, R131, 0x2 ;  /* 0x000000830e8f7211 */ /* 0x000fc400078e10ff */
[----:B------:R-:W-:-:S03]  /*1d40*/  LEA.HI.X.SX32 R91, R141, R0, 0x1, P0 ;  /* 0x000000008d5b7211 */ /* 0x000fc600000f0eff */
[C---:B------:R-:W-:Y:S01]  /*1d50*/  IMAD R141, R14.reuse, 0x4, R143 ;  /* 0x000000040e8d7824 */ /* 0x040fe200078e028f */
[----:B-1----:R-:W-:Y:S01]  /*1d60*/  LEA R86, P0, R143, R2, 0x1 ;  /* 0x000000028f567211 */ /* 0x002fe200078008ff */
[----:B------:R1:W5:Y:S02]  /*1d70*/  LDG.E.U16 R175, [R90.64] ;  /* 0x000000045aaf7981 */ /* 0x000364000c1e1500 */
[----:B------:R-:W-:Y:S01]  /*1d80*/  IMAD R145, R14, 0x4, R141 ;  /* 0x000000040e917824 */ /* 0x000fe200078e028d */
[-C--:B------:R-:W-:Y:S02]  /*1d90*/  LEA.HI.X.SX32 R85, R97, R0.reuse, 0x1, P1 ;  /* 0x0000000061557211 */ /* 0x080fe400008f0eff */
[----:B------:R-:W-:Y:S02]  /*1da0*/  LEA.HI.X.SX32 R87, R143, R0, 0x1, P0 ;  /* 0x000000008f577211 */ /* 0x000fe400000f0eff */
[-C--:B------:R-:W-:Y:S01]  /*1db0*/  LEA R92, P1, R145, R2.reuse, 0x1 ;  /* 0x00000002915c7211 */ /* 0x080fe200078208ff */
[----:B------:R1:W5:Y:S01]  /*1dc0*/  LDG.E.U16 R143, [R84.64] ;  /* 0x00000004548f7981 */ /* 0x000362000c1e1500 */
[----:B0-----:R-:W-:-:S02]  /*1dd0*/  LEA R88, P0, R125, R2, 0x1 ;  /* 0x000000027d587211 */ /* 0x001fc400078008ff */
[-C--:B------:R-:W-:Y:S01]  /*1de0*/  LEA.HI.X.SX32 R93, R145, R0.reuse, 0x1, P1 ;  /* 0x00000000915d7211 */ /* 0x080fe200008f0eff */
[----:B------:R0:W5:Y:S01]  /*1df0*/  LDG.E.U16 R177, [R86.64] ;  /* 0x0000000456b17981 */ /* 0x000162000c1e1500 */
[----:B------:R-:W-:Y:S02]  /*1e00*/  LEA.HI.X.SX32 R89, R125, R0, 0x1, P0 ;  /* 0x000000007d597211 */ /* 0x000fe400000f0eff */
[-C--:B------:R-:W-:Y:S01]  /*1e10*/  LEA R82, P1, R129, R2.reuse, 0x1 ;  /* 0x0000000281527211 */ /* 0x080fe200078208ff */
[----:B------:R0:W5:Y:S01]  /*1e20*/  LDG.E.U16 R125, [R92.64] ;  /* 0x000000045c7d7981 */ /* 0x000162000c1e1500 */
[----:B------:R-:W-:Y:S02]  /*1e30*/  LEA R96, P0, R113, R2, 0x1 ;  /* 0x0000000271607211 */ /* 0x000fe400078008ff */
[-C--:B------:R-:W-:Y:S01]  /*1e40*/  LEA.HI.X.SX32 R83, R129, R0.reuse, 0x1, P1 ;  /* 0x0000000081537211 */ /* 0x080fe200008f0eff */
[----:B------:R0:W5:Y:S01]  /*1e50*/  LDG.E.U16 R114, [R88.64] ;  /* 0x0000000458727981 */ /* 0x000162000c1e1500 */
[----:B------:R-:W-:-:S02]  /*1e60*/  LEA.HI.X.SX32 R97, R113, R0, 0x1, P0 ;  /* 0x0000000071617211 */ /* 0x000fc400000f0eff */
[-C--:B-1----:R-:W-:Y:S01]  /*1e70*/  LEA R90, P1, R103, R2.reuse, 0x1 ;  /* 0x00000002675a7211 */ /* 0x082fe200078208ff */
[----:B------:R1:W5:Y:S01]  /*1e80*/  LDG.E.U16 R113, [R82.64] ;  /* 0x0000000452717981 */ /* 0x000362000c1e1500 */
[----:B------:R-:W-:Y:S02]  /*1e90*/  LEA R84, P0, R133, R2, 0x1 ;  /* 0x0000000285547211 */ /* 0x000fe400078008ff */
[-C--:B------:R-:W-:Y:S01]  /*1ea0*/  LEA.HI.X.SX32 R91, R103, R0.reuse, 0x1, P1 ;  /* 0x00000000675b7211 */ /* 0x080fe200008f0eff */
[----:B------:R1:W5:Y:S01]  /*1eb0*/  LDG.E.U16 R116, [R96.64] ;  /* 0x0000000460747981 */ /* 0x000362000c1e1500 */
[----:B------:R-:W-:Y:S02]  /*1ec0*/  LEA.HI.X.SX32 R85, R133, R0, 0x1, P0 ;  /* 0x0000000085557211 */ /* 0x000fe400000f0eff */
[-C--:B0-----:R-:W-:Y:S01]  /*1ed0*/  LEA R86, P0, R119, R2.reuse, 0x1 ;  /* 0x0000000277567211 */ /* 0x081fe200078008ff */
[----:B------:R0:W5:Y:S01]  /*1ee0*/  LDG.E.U16 R118, [R90.64] ;  /* 0x000000045a767981 */ /* 0x000162000c1e1500 */
[----:B------:R-:W-:-:S02]  /*1ef0*/  LEA R92, P1, R123, R2, 0x1 ;  /* 0x000000027b5c7211 */ /* 0x000fc400078208ff */
[----:B------:R-:W-:Y:S02]  /*1f00*/  LEA R145, R14, R145, 0x2 ;  /* 0x000000910e917211 */ /* 0x000fe400078e10ff */
[-C--:B------:R-:W-:Y:S01]  /*1f10*/  LEA.HI.X.SX32 R87, R119, R0.reuse, 0x1, P0 ;  /* 0x0000000077577211 */ /* 0x080fe200000f0eff */
[----:B------:R0:W5:Y:S01]  /*1f20*/  LDG.E.U16 R14, [R84.64] ;  /* 0x00000004540e7981 */ /* 0x000162000c1e1500 */
[----:B------:R-:W-:Y:S02]  /*1f30*/  LEA.HI.X.SX32 R93, R123, R0, 0x1, P1 ;  /* 0x000000007b5d7211 */ /* 0x000fe400008f0eff */
[-C--:B-1----:R-:W-:Y:S01]  /*1f40*/  LEA R82, P1, R145, R2.reuse, 0x1 ;  /* 0x0000000291527211 */ /* 0x082fe200078208ff */
[----:B------:R1:W5:Y:S01]  /*1f50*/  LDG.E.U16 R119, [R86.64] ;  /* 0x0000000456777981 */ /* 0x000362000c1e1500 */
[----:B------:R-:W-:Y:S02]  /*1f60*/  LEA R88, P0, R127, R2, 0x1 ;  /* 0x000000027f587211 */ /* 0x000fe400078008ff */
[-C--:B------:R-:W-:Y:S01]  /*1f70*/  LEA.HI.X.SX32 R83, R145, R0.reuse, 0x1, P1 ;  /* 0x0000000091537211 */ /* 0x080fe200008f0eff */
[----:B------:R1:W5:Y:S01]  /*1f80*/  LDG.E.U16 R120, [R92.64] ;  /* 0x000000045c787981 */ /* 0x000362000c1e1500 */
[----:B------:R-:W-:-:S02]  /*1f90*/  LEA.HI.X.SX32 R89, R127, R0, 0x1, P0 ;  /* 0x000000007f597211 */ /* 0x000fc400000f0eff */
[-C--:B0-----:R-:W-:Y:S01]  /*1fa0*/  LEA R90, P1, R137, R2.reuse, 0x1 ;  /* 0x00000002895a7211 */ /* 0x081fe200078208ff */
[----:B------:R0:W5:Y:S01]  /*1fb0*/  LDG.E.U16 R123, [R82.64] ;  /* 0x00000004527b7981 */ /* 0x000162000c1e1500 */
[----:B------:R-:W-:Y:S02]  /*1fc0*/  LEA R84, P0, R115, R2, 0x1 ;  /* 0x0000000273547211 */ /* 0x000fe400078008ff */
[-C--:B------:R-:W-:Y:S01]  /*1fd0*/  LEA.HI.X.SX32 R91, R137, R0.reuse, 0x1, P1 ;  /* 0x00000000895b7211 */ /* 0x080fe200008f0eff */
[----:B------:R0:W5:Y:S01]  /*1fe0*/  LDG.E.U16 R122, [R88.64] ;  /* 0x00000004587a7981 */ /* 0x000162000c1e1500 */
[----:B------:R-:W-:Y:S02]  /*1ff0*/  LEA.HI.X.SX32 R85, R115, R0, 0x1, P0 ;  /* 0x0000000073557211 */ /* 0x000fe400000f0eff */
[-C--:B------:R-:W-:Y:S01]  /*2000*/  LEA R96, P1, R121, R2.reuse, 0x1 ;  /* 0x0000000279607211 */ /* 0x080fe200078208ff */
[----:B------:R-:W5:Y:S01]  /*2010*/  LDG.E.U16 R90, [R90.64] ;  /* 0x000000045a5a7981 */ /* 0x000f62000c1e1500 */
[----:B-1----:R-:W-:-:S02]  /*2020*/  LEA R86, P0, R135, R2, 0x1 ;  /* 0x0000000287567211 */ /* 0x002fc400078008ff */
[-C--:B------:R-:W-:Y:S01]  /*2030*/  LEA.HI.X.SX32 R97, R121, R0.reuse, 0x1, P1 ;  /* 0x0000000079617211 */ /* 0x080fe200008f0eff */
[----:B------:R1:W5:Y:S01]  /*2040*/  LDG.E.U16 R84, [R84.64] ;  /* 0x0000000454547981 */ /* 0x000362000c1e1500 */
[----:B------:R-:W-:Y:S02]  /*2050*/  LEA.HI.X.SX32 R87, R135, R0, 0x1, P0 ;  /* 0x0000000087577211 */ /* 0x000fe400000f0eff */
[-C--:B0-----:R-:W-:Y:S01]  /*2060*/  LEA R82, P0, R139, R2.reuse, 0x1 ;  /* 0x000000028b527211 */ /* 0x081fe200078008ff */
[----:B------:R-:W5:Y:S01]  /*2070*/  LDG.E.U16 R96, [R96.64] ;  /* 0x0000000460607981 */ /* 0x000f62000c1e1500 */
[----:B------:R-:W-:Y:S02]  /*2080*/  LEA R92, P1, R117, R2, 0x1 ;  /* 0x00000002755c7211 */ /* 0x000fe400078208ff */
[-C--:B------:R-:W-:Y:S01]  /*2090*/  LEA.HI.X.SX32 R83, R139, R0.reuse, 0x1, P0 ;  /* 0x000000008b537211 */ /* 0x080fe200000f0eff */
[----:B------:R0:W5:Y:S01]  /*20a0*/  LDG.E.U16 R86, [R86.64] ;  /* 0x0000000456567981 */ /* 0x000162000c1e1500 */
[----:B------:R-:W-:-:S02]  /*20b0*/  LEA.HI.X.SX32 R93, R117, R0, 0x1, P1 ;  /* 0x00000000755d7211 */ /* 0x000fc400008f0eff */
[-C--:B------:R-:W-:Y:S01]  /*20c0*/  LEA R88, P0, R131, R2.reuse, 0x1 ;  /* 0x0000000283587211 */ /* 0x080fe200078008ff */
[----:B------:R0:W5:Y:S01]  /*20d0*/  LDG.E.U16 R82, [R82.64] ;  /* 0x0000000452527981 */ /* 0x000162000c1e1500 */
[----:B------:R-:W-:Y:S02]  /*20e0*/  LEA R102, P1, R141, R2, 0x1 ;  /* 0x000000028d667211 */ /* 0x000fe400078208ff */
[-C--:B------:R-:W-:Y:S01]  /*20f0*/  LEA.HI.X.SX32 R89, R131, R0.reuse, 0x1, P0 ;  /* 0x0000000083597211 */ /* 0x080fe200000f0eff */
[----:B------:R-:W5:Y:S01]  /*2100*/  LDG.E.U16 R92, [R92.64] ;  /* 0x000000045c5c7981 */ /* 0x000f62000c1e1500 */
[----:B------:R-:W-:-:S03]  /*2110*/  LEA.HI.X.SX32 R103, R141, R0, 0x1, P1 ;  /* 0x000000008d677211 */ /* 0x000fc600008f0eff */
[----:B------:R-:W5:Y:S04]  /*2120*/  LDG.E.U16 R88, [R88.64] ;  /* 0x0000000458587981 */ /* 0x000f68000c1e1500 */
[----:B------:R-:W5:Y:S01]  /*2130*/  LDG.E.U16 R102, [R102.64] ;  /* 0x0000000466667981 */ /* 0x000f62000c1e1500 */
[----:B------:R-:W-:Y:S02]  /*2140*/  LOP3.LUT R2, R156, 0x3f, RZ, 0xc0, !PT ;  /* 0x0000003f9c027812 */ /* 0x000fe400078ec0ff */
[----:B-1----:R-:W-:-:S03]  /*2150*/  SHF.R.S32.HI R85, RZ, 0x6, R156 ;  /* 0x00000006ff557819 */ /* 0x002fc6000001149c */
[----:B------:R-:W-:Y:S01]  /*2160*/  IMAD.SHL.U32 R0, R2, 0x2, RZ ;  /* 0x0000000202007824 */ /* 0x000fe200078e00ff */
[----:B------:R-:W-:-:S04]  /*2170*/  SGXT R85, R85, 0x1 ;  /* 0x000000015555781a */ /* 0x000fc80000000200 */
[----:B------:R-:W-:-:S05]  /*2180*/  LOP3.LUT R0, R0, 0x90, R85, 0x78, !PT ;  /* 0x0000009000007812 */ /* 0x000fca00078e7855 */
[----:B--2---:R1:W-:Y:S01]  /*2190*/  STS.U16 [R0+0x400], R7 ;  /* 0x0004000700007388 */ /* 0x0043e20000000400 */
[----:B0-----:R-:W-:-:S03]  /*21a0*/  MOV R83, c[0x0][0x1d0] ;  /* 0x0000740000537a02 */ /* 0x001fc60000000f00 */
[----:B------:R-:W-:Y:S01]  /*21b0*/  STS.U16 [R0], R3 ;  /* 0x0000000300007388 */ /* 0x000fe20000000400 */
[----:B-1----:R-:W-:-:S03]  /*21c0*/  LOP3.LUT R7, R0, 0x20, RZ, 0x3c, !PT ;  /* 0x0000002000077812 */ /* 0x002fc600078e3cff */
[----:B------:R0:W-:Y:S04]  /*21d0*/  STS.U16 [R0+0x200], R5 ;  /* 0x0002000500007388 */ /* 0x0001e80000000400 */
[----:B------:R-:W-:Y:S04]  /*21e0*/  STS.U16 [R0+0x600], R9 ;  /* 0x0006000900007388 */ /* 0x000fe80000000400 */
        /* <DEDUP_REMOVED lines=19> */
[----:B---3--:R-:W-:Y:S04]  /*2320*/  STS.U16 [R0+0x2e00], R51 ;  /* 0x002e003300007388 */ /* 0x008fe80000000400 */
        /* <DEDUP_REMOVED lines=22> */
[----:B----4-:R-:W-:Y:S04]  /*2490*/  STS.U16 [R0+0x5c00], R147 ;  /* 0x005c009300007388 */ /* 0x010fe80000000400 */
        /* <DEDUP_REMOVED lines=12> */
[----:B-----5:R-:W-:Y:S04]  /*2560*/  STS.U16 [R0+0x7600], R173 ;  /* 0x007600ad00007388 */ /* 0x020fe80000000400 */
        /* <DEDUP_REMOVED lines=13> */
[----:B------:R-:W-:Y:S01]  /*2640*/  STS.U16 [R7+0x6700], R14 ;  /* 0x0067000e07007388 */ /* 0x000fe20000000400 */
[----:B------:R-:W-:Y:S01]  /*2650*/  ISETP.GE.AND P0, PT, R83, 0x1, PT ;  /* 0x000000015300780c */ /* 0x000fe20003f06270 */
[C---:B------:R-:W-:Y:S01]  /*2660*/  IMAD.SHL.U32 R87, R156.reuse, 0x800, RZ ;  /* 0x000008009c577824 */ /* 0x040fe200078e00ff */
[----:B------:R-:W-:-:S04]  /*2670*/  LOP3.LUT R146, R156, 0x7f, RZ, 0xc0, !PT ;  /* 0x0000007f9c927812 */ /* 0x000fc800078ec0ff */
[----:B------:R-:W-:Y:S01]  /*2680*/  LOP3.LUT R87, R87, 0x3000, RZ, 0xc0, !PT ;  /* 0x0000300057577812 */ /* 0x000fe200078ec0ff */
[----:B------:R1:W-:Y:S01]  /*2690*/  STS.U16 [R7+0x100], R4 ;  /* 0x0001000407007388 */ /* 0x0003e20000000400 */
[----:B------:R-:W-:Y:S01]  /*26a0*/  IMAD.MOV.U32 R221, RZ, RZ, 0x3f800000 ;  /* 0x3f800000ffdd7424 */ /* 0x000fe200078e00ff */
[----:B0-----:R-:W-:Y:S01]  /*26b0*/  MOV R5, 0xff800000 ;  /* 0xff80000000057802 */ /* 0x001fe20000000f00 */
[----:B------:R-:W-:Y:S01]  /*26c0*/  IMAD.MOV.U32 R3, RZ, RZ, -0x800000 ;  /* 0xff800000ff037424 */ /* 0x000fe200078e00ff */
[----:B------:R0:W-:Y:S01]  /*26d0*/  STS.U16 [R7+0x1500], R24 ;  /* 0x0015001807007388 */ /* 0x0001e20000000400 */
[----:B------:R-:W-:Y:S01]  /*26e0*/  IMAD R2, R2, 0x10, R87 ;  /* 0x0000001002027824 */ /* 0x000fe200078e0257 */
[----:B------:R-:W-:Y:S01]  /*26f0*/  MOV R2, 0xff800000 ;  /* 0xff80000000027802 */ /* 0x000fe20000000f00 */
[----:B------:R-:W-:Y:S01]  /*2700*/  IMAD.MOV.U32 R219, RZ, RZ, 0x3f800000 ;  /* 0x3f800000ffdb7424 */ /* 0x000fe200078e00ff */
[----:B------:R2:W-:Y:S01]  /*2710*/  STS.U16 [R7+0x1700], R26 ;  /* 0x0017001a07007388 */ /* 0x0005e20000000400 */
[----:B------:R-:W-:Y:S01]  /*2720*/  IMAD.MOV.U32 R217, RZ, RZ, 0x3f800000 ;  /* 0x3f800000ffd97424 */ /* 0x000fe200078e00ff */
[----:B------:R-:W-:Y:S01]  /*2730*/  MOV R215, 0x3f800000 ;  /* 0x3f80000000d77802 */ /* 0x000fe20000000f00 */
[----:B-1----:R-:W-:Y:S01]  /*2740*/  IMAD.MOV.U32 R4, RZ, RZ, -0x800000 ;  /* 0xff800000ff047424 */ /* 0x002fe200078e00ff */
[----:B------:R1:W-:Y:S01]  /*2750*/  STS.U16 [R7+0x1900], R28 ;  /* 0x0019001c07007388 */ /* 0x0003e20000000400 */
[----:B------:R-:W-:Y:S01]  /*2760*/  CS2R R184, SRZ ;  /* 0x0000000000b87805 */ /* 0x000fe2000001ff00 */
[----:B0-----:R-:W-:Y:S01]  /*2770*/  CS2R R24, SRZ ;  /* 0x0000000000187805 */ /* 0x001fe2000001ff00 */
[----:B------:R-:W-:Y:S01]  /*2780*/  CS2R R186, SRZ ;  /* 0x0000000000ba7805 */ /* 0x000fe2000001ff00 */
[----:B------:R0:W-:Y:S01]  /*2790*/  STS.U16 [R7+0x1b00], R30 ;  /* 0x001b001e07007388 */ /* 0x0001e20000000400 */
[----:B------:R-:W-:Y:S01]  /*27a0*/  CS2R R188, SRZ ;  /* 0x0000000000bc7805 */ /* 0x000fe2000001ff00 */
[----:B--2---:R-:W-:Y:S01]  /*27b0*/  CS2R R26, SRZ ;  /* 0x00000000001a7805 */ /* 0x004fe2000001ff00 */
[----:B------:R-:W-:Y:S01]  /*27c0*/  CS2R R190, SRZ ;  /* 0x0000000000be7805 */ /* 0x000fe2000001ff00 */
[----:B------:R2:W-:Y:S01]  /*27d0*/  STS.U16 [R7+0x1d00], R32 ;  /* 0x001d002007007388 */ /* 0x0005e20000000400 */
[----:B------:R-:W-:Y:S01]  /*27e0*/  CS2R R140, SRZ ;  /* 0x00000000008c7805 */ /* 0x000fe2000001ff00 */
[----:B-1----:R-:W-:Y:S01]  /*27f0*/  CS2R R28, SRZ ;  /* 0x00000000001c7805 */ /* 0x002fe2000001ff00 */
[----:B------:R-:W-:Y:S01]  /*2800*/  CS2R R142, SRZ ;  /* 0x00000000008e7805 */ /* 0x000fe2000001ff00 */
        /* <DEDUP_REMOVED lines=11> */
[----:B------:R-:W-:Y:S01]  /*28c0*/  ISETP.GE.U32.AND P2, PT, R146, 0x20, PT ;  /* 0x000000209200780c */ /* 0x000fe20003f46070 */
[----:B------:R1:W-:Y:S01]  /*28d0*/  STS.U16 [R7+0x2500], R40 ;  /* 0x0025002807007388 */ /* 0x0003e20000000400 */
[----:B------:R-:W-:Y:S01]  /*28e0*/  CS2R R134, SRZ ;  /* 0x0000000000867805 */ /* 0x000fe2000001ff00 */
[----:B0-----:R-:W-:Y:S01]  /*28f0*/  CS2R R36, SRZ ;  /* 0x0000000000247805 */ /* 0x001fe2000001ff00 */
[----:B------:R-:W-:Y:S01]  /*2900*/  CS2R R136, SRZ ;  /* 0x0000000000887805 */ /* 0x000fe2000001ff00 */
[----:B------:R0:W-:Y:S01]  /*2910*/  STS.U16 [R7+0x2700], R42 ;  /* 0x0027002a07007388 */ /* 0x0001e20000000400 */
[----:B------:R-:W-:Y:S01]  /*2920*/  CS2R R138, SRZ ;  /* 0x00000000008a7805 */ /* 0x000fe2000001ff00 */
[----:B--2---:R-:W-:Y:S01]  /*2930*/  CS2R R38, SRZ ;  /* 0x0000000000267805 */ /* 0x004fe2000001ff00 */
[----:B------:R-:W-:Y:S01]  /*2940*/  IMAD.SHL.U32 R158, R156, 0x20, RZ ;  /* 0x000000209c9e7824 */ /* 0x000fe200078e00ff */
[----:B------:R2:W-:Y:S01]  /*2950*/  STS.U16 [R7+0x2900], R44 ;  /* 0x0029002c07007388 */ /* 0x0005e20000000400 */
[----:B-1----:R-:W-:-:S03]  /*2960*/  CS2R R40, SRZ ;  /* 0x0000000000287805 */ /* 0x002fc6000001ff00 */
[----:B------:R1:W-:Y:S01]  /*2970*/  STS.U16 [R7+0x2b00], R46 ;  /* 0x002b002e07007388 */ /* 0x0003e20000000400 */
[----:B0-----:R-:W-:-:S03]  /*2980*/  CS2R R42, SRZ ;  /* 0x00000000002a7805 */ /* 0x001fc6000001ff00 */
[----:B------:R0:W-:Y:S01]  /*2990*/  STS.U16 [R7+0x2d00], R48 ;  /* 0x002d003007007388 */ /* 0x0001e20000000400 */
[----:B--2---:R-:W-:-:S03]  /*29a0*/  CS2R R44, SRZ ;  /* 0x00000000002c7805 */ /* 0x004fc6000001ff00 */
        /* <DEDUP_REMOVED lines=14> */
[----:B------:R-:W-:Y:S01]  /*2a90*/  STS.U16 [R7+0x7f00], R123 ;  /* 0x007f007b07007388 */ /* 0x000fe20000000400 */
[----:B0-----:R-:W-:-:S03]  /*2aa0*/  CS2R R60, SRZ ;  /* 0x00000000003c7805 */ /* 0x001fc6000001ff00 */
[----:B------:R0:W-:Y:S01]  /*2ab0*/  STS.U16 [R7+0x3d00], R64 ;  /* 0x003d004007007388 */ /* 0x0001e20000000400 */
[----:B--2---:R-:W-:-:S03]  /*2ac0*/  CS2R R62, SRZ ;  /* 0x00000000003e7805 */ /* 0x004fc6000001ff00 */
[----:B------:R1:W-:Y:S04]  /*2ad0*/  STS.U16 [R7+0x3f00], R66 ;  /* 0x003f004207007388 */ /* 0x0003e80000000400 */
[----:B------:R2:W-:Y:S01]  /*2ae0*/  STS.U16 [R7+0x4100], R68 ;  /* 0x0041004407007388 */ /* 0x0005e20000000400 */
[----:B0-----:R-:W-:-:S03]  /*2af0*/  CS2R R64, SRZ ;  /* 0x0000000000407805 */ /* 0x001fc6000001ff00 */
[----:B------:R0:W-:Y:S01]  /*2b00*/  STS.U16 [R7+0x4300], R70 ;  /* 0x0043004607007388 */ /* 0x0001e20000000400 */
[----:B-1----:R-:W-:-:S03]  /*2b10*/  CS2R R66, SRZ ;  /* 0x0000000000427805 */ /* 0x002fc6000001ff00 */
[----:B------:R1:W-:Y:S01]  /*2b20*/  STS.U16 [R7+0x4500], R72 ;  /* 0x0045004807007388 */ /* 0x0003e20000000400 */
[----:B--2---:R-:W-:-:S03]  /*2b30*/  CS2R R68, SRZ ;  /* 0x0000000000447805 */ /* 0x004fc6000001ff00 */
        /* <DEDUP_REMOVED lines=22> */
[----:B------:R-:W-:Y:S01]  /*2ca0*/  STS.U16 [R7+0x5d00], R112 ;  /* 0x005d007007007388 */ /* 0x000fe20000000400 */
[----:B--2---:R-:W-:-:S03]  /*2cb0*/  CS2R R108, SRZ ;  /* 0x00000000006c7805 */ /* 0x004fc6000001ff00 */
[----:B------:R1:W-:Y:S01]  /*2cc0*/  STS.U16 [R7+0x5f00], R114 ;  /* 0x005f007207007388 */ /* 0x0003e20000000400 */
[----:B0-----:R-:W-:-:S03]  /*2cd0*/  CS2R R110, SRZ ;  /* 0x00000000006e7805 */ /* 0x001fc6000001ff00 */
[----:B------:R0:W-:Y:S04]  /*2ce0*/  STS.U16 [R7+0x6100], R113 ;  /* 0x0061007107007388 */ /* 0x0001e80000000400 */
        /* <DEDUP_REMOVED lines=24> */
[----:B--2---:R-:W-:Y:S01]  /*2e70*/  CS2R R92, SRZ ;  /* 0x00000000005c7805 */ /* 0x004fe2000001ff00 */
[----:B0-----:R-:W-:Y:S01]  /*2e80*/  CS2R R88, SRZ ;  /* 0x0000000000587805 */ /* 0x001fe2000001ff00 */
[----:B-1----:R-:W-:Y:S01]  /*2e90*/  CS2R R102, SRZ ;  /* 0x0000000000667805 */ /* 0x002fe2000001ff00 */
[----:B------:R-:W-:Y:S05]  /*2ea0*/  @!P0 BRA `(.L_x_0) ;  /* 0x00005f8000008947 */ /* 0x000fea0003800000 */
[C---:B------:R-:W-:Y:S01]  /*2eb0*/  LOP3.LUT R4, R156.reuse, 0xf, RZ, 0xc0, !PT ;  /* 0x0000000f9c047812 */ /* 0x040fe200078ec0ff */
[----:B------:R-:W-:Y:S01]  /*2ec0*/  IMAD.SHL.U32 R7, R156, 0x8, RZ ;  /* 0x000000089c077824 */ /* 0x000fe200078e00ff */
[--C-:B------:R-:W-:Y:S01]  /*2ed0*/  SHF.R.U32.HI R12, RZ, 0x4, R156.reuse ;  /* 0x00000004ff0c7819 */ /* 0x100fe2000001169c */
[----:B------:R-:W-:Y:S01]  /*2ee0*/  IMAD R2, R144, c[0x0][0x1b0], RZ ;  /* 0x00006c0090027a24 */ /* 0x000fe200078e02ff */
[----:B------:R-:W-:Y:S01]  /*2ef0*/  MOV R44, c[0x0][0x1b8] ;  /* 0x00006e00002c7a02 */ /* 0x000fe20000000f00 */
[----:B------:R-:W-:Y:S01]  /*2f00*/  IMAD R5, R4, c[0x0][0x1b4], RZ ;  /* 0x00006d0004057a24 */ /* 0x000fe200078e02ff */
[----:B------:R-:W-:Y:S01]  /*2f10*/  SGXT.U32 R4, R12, 0x3 ;  /* 0x000000030c04781a */ /* 0x000fe20000000000 */
[----:B------:R-:W-:Y:S01]  /*2f20*/  IMAD.MOV.U32 R145, RZ, RZ, -0x800000 ;  /* 0xff800000ff917424 */ /* 0x000fe200078e00ff */
[----:B------:R-:W-:Y:S01]  /*2f30*/  SHF.R.S32.HI R3, RZ, 0x4, R156 ;  /* 0x00000004ff037819 */ /* 0x000fe2000001149c */
[----:B------:R-:W-:Y:S01]  /*2f40*/  IMAD.MOV.U32 R217, RZ, RZ, 0x3f800000 ;  /* 0x3f800000ffd97424 */ /* 0x000fe200078e00ff */
[----:B------:R-:W-:Y:S01]  /*2f50*/  LOP3.LUT R9, R156, 0x20, RZ, 0xc0, !PT ;  /* 0x000000209c097812 */ /* 0x000fe200078ec0ff */
[----:B------:R-:W-:Y:S01]  /*2f60*/  IMAD R15, R4, c[0x0][0x1b8], RZ ;  /* 0x00006e00040f7a24 */ /* 0x000fe200078e02ff */
[----:B------:R-:W-:Y:S01]  /*2f70*/  SGXT R3, R3, 0x1 ;  /* 0x000000010303781a */ /* 0x000fe20000000200 */
[----:B------:R-:W-:Y:S01]  /*2f80*/  CS2R R56, SRZ ;  /* 0x0000000000387805 */ /* 0x000fe2000001ff00 */
[----:B------:R-:W-:Y:S01]  /*2f90*/  SHF.R.U32.HI R6, RZ, 0x1, R9 ;  /* 0x00000001ff067819 */ /* 0x000fe20000011609 */
[----:B------:R-:W-:Y:S01]  /*2fa0*/  IMAD R16, R44, 0x8, R15 ;  /* 0x000000082c107824 */ /* 0x000fe200078e020f */
[C---:B------:R-:W-:Y:S01]  /*2fb0*/  LOP3.LUT P0, R8, R156.reuse, 0x3, RZ, 0xc0, !PT ;  /* 0x000000039c087812 */ /* 0x040fe2000780c0ff */
[----:B------:R-:W-:Y:S01]  /*2fc0*/  CS2R R58, SRZ ;  /* 0x00000000003a7805 */ /* 0x000fe2000001ff00 */
[----:B------:R-:W-:Y:S01]  /*2fd0*/  LOP3.LUT R11, R156, 0x10, RZ, 0xc0, !PT ;  /* 0x000000109c0b7812 */ /* 0x000fe200078ec0ff */
[----:B------:R-:W-:Y:S01]  /*2fe0*/  IMAD R17, R44, 0x8, R16 ;  /* 0x000000082c117824 */ /* 0x000fe200078e0210 */
[----:B------:R-:W-:Y:S01]  /*2ff0*/  LOP3.LUT R13, R7, 0x60, RZ, 0xc0, !PT ;  /* 0x00000060070d7812 */ /* 0x000fe200078ec0ff */
[----:B------:R-:W-:Y:S01]  /*3000*/  CS2R R60, SRZ ;  /* 0x00000000003c7805 */ /* 0x000fe2000001ff00 */
[----:B------:R-:W-:Y:S01]  /*3010*/  LOP3.LUT R10, R6, 0x90, R3, 0x78, !PT ;  /* 0x00000090060a7812 */ /* 0x000fe200078e7803 */
[----:B------:R-:W-:Y:S01]  /*3020*/  IMAD R24, R44, 0x8, R17 ;  /* 0x000000082c187824 */ /* 0x000fe200078e0211 */
[----:B------:R-:W-:Y:S01]  /*3030*/  LOP3.LUT R6, R156, 0x7, RZ, 0xc0, !PT ;  /* 0x000000079c067812 */ /* 0x000fe200078ec0ff */
[----:B------:R-:W-:Y:S01]  /*3040*/  IMAD R12, R11, 0x2, R8 ;  /* 0x000000020b0c7824 */ /* 0x000fe200078e0208 */
[----:B------:R-:W-:Y:S01]  /*3050*/  LOP3.LUT R7, R7, 0x30, RZ, 0xc0, !PT ;  /* 0x0000003007077812 */ /* 0x000fe200078ec0ff */
[----:B------:R-:W-:Y:S01]  /*3060*/  IMAD R25, R44, 0x8, R24 ;  /* 0x000000082c197824 */ /* 0x000fe200078e0218 */
[----:B------:R-:W-:Y:S01]  /*3070*/  LOP3.LUT R3, R156, 0x60, RZ, 0xc0, !PT ;  /* 0x000000609c037812 */ /* 0x000fe200078ec0ff */
[----:B------:R-:W-:Y:S01]  /*3080*/  IMAD R13, R8, 0x4, R13 ;  /* 0x00000004080d7824 */ /* 0x000fe200078e020d */
[C---:B------:R-:W-:Y:S01]  /*3090*/  LEA R8, R6.reuse, R9, 0x2 ;  /* 0x0000000906087211 */ /* 0x040fe200078e10ff */
[----:B------:R-:W-:Y:S01]  /*30a0*/  IMAD R7, R6, 0x40, R7 ;  /* 0x0000004006077824 */ /* 0x000fe200078e0207 */
[----:B------:R-:W-:Y:S01]  /*30b0*/  LEA R26, R44, R25, 0x3 ;  /* 0x000000192c1a7211 */ /* 0x000fe200078e18ff */
[----:B------:R-:W-:Y:S01]  /*30c0*/  IMAD.SHL.U32 R9, R6, 0x10, RZ ;  /* 0x0000001006097824 */ /* 0x000fe200078e00ff */
[----:B------:R-:W-:Y:S01]  /*30d0*/  LEA R19, R12, R3, 0x2 ;  /* 0x000000030c137211 */ /* 0x000fe200078e10ff */
[----:B------:R-:W-:Y:S01]  /*30e0*/  IMAD.SHL.U32 R3, R2, 0x2, RZ ;  /* 0x0000000202037824 */ /* 0x000fe200078e00ff */
[----:B------:R-:W-:Y:S01]  /*30f0*/  LEA R27, R44, R26, 0x3 ;  /* 0x0000001a2c1b7211 */ /* 0x000fe200078e18ff */
[C---:B------:R-:W-:Y:S01]  /*3100*/  IMAD.SHL.U32 R6, R5.reuse, 0x2, RZ ;  /* 0x0000000205067824 */ /* 0x040fe200078e00ff */
[----:B------:R-:W-:Y:S01]  /*3110*/  SHF.L.U32 R252, R156, 0x1, RZ ;  /* 0x000000019cfc7819 */ /* 0x000fe200000006ff */
[----:B------:R-:W-:Y:S01]  /*3120*/  IMAD.HI R2, R2, 0x2, RZ ;  /* 0x0000000202027827 */ /* 0x000fe200078e02ff */
[----:B------:R-:W-:Y:S01]  /*3130*/  IADD3 R10, R10, R13, RZ ;  /* 0x0000000d0a0a7210 */ /* 0x000fe20007ffe0ff */
[----:B------:R-:W-:Y:S01]  /*3140*/  CS2R R62, SRZ ;  /* 0x00000000003e7805 */ /* 0x000fe2000001ff00 */
[----:B------:R-:W-:Y:S01]  /*3150*/  IADD3 R230, P1, P3, R6, c[0x0][0x170], R3 ;  /* 0x00005c0006e67a10 */ /* 0x000fe20007b3e003 */
[----:B------:R-:W-:Y:S01]  /*3160*/  IMAD.HI R5, R5, 0x2, RZ ;  /* 0x0000000205057827 */ /* 0x000fe200078e02ff */
[----:B------:R-:W-:Y:S01]  /*3170*/  SHF.R.S32.HI R3, RZ, 0x2, R156 ;  /* 0x00000002ff037819 */ /* 0x000fe2000001149c */
[----:B------:R-:W-:Y:S01]  /*3180*/  CS2R R64, SRZ ;  /* 0x0000000000407805 */ /* 0x000fe2000001ff00 */
[----:B------:R-:W-:Y:S01]  /*3190*/  LOP3.LUT R4, R7, 0x10, R252, 0x78, !PT ;  /* 0x0000001007047812 */ /* 0x000fe200078e78fc */
[C---:B------:R-:W-:Y:S01]  /*31a0*/  IMAD R28, R44.reuse, 0x10, R27 ;  /* 0x000000102c1c7824 */ /* 0x040fe200078e021b */
[----:B------:R-:W-:Y:S01]  /*31b0*/  IADD3.X R42, R5, c[0x0][0x174], R2, P1, P3 ;  /* 0x00005d00052a7a10 */ /* 0x000fe20000fe6402 */
[----:B------:R-:W-:Y:S01]  /*31c0*/  IMAD.MOV.U32 R6, RZ, RZ, c[0x0][0x1a8] ;  /* 0x00006a00ff067624 */ /* 0x000fe200078e00ff */
[----:B------:R-:W-:Y:S01]  /*31d0*/  SGXT R2, R3, 0x1 ;  /* 0x000000010302781a */ /* 0x000fe20000000200 */
[----:B------:R-:W-:Y:S01]  /*31e0*/  IMAD R29, R44, 0x8, R28 ;  /* 0x000000082c1d7824 */ /* 0x000fe200078e021c */
[----:B------:R-:W-:Y:S01]  /*31f0*/  LEA R11, R11, R4, 0x5 ;  /* 0x000000040b0b7211 */ /* 0x000fe200078e28ff */
[----:B------:R-:W-:Y:S01]  /*3200*/  IMAD R3, R144, c[0x0][0x1a0], RZ ;  /* 0x0000680090037a24 */ /* 0x000fe200078e02ff */
[----:B------:R-:W-:Y:S01]  /*3210*/  LOP3.LUT R2, R2, 0x90, RZ, 0xc0, !PT ;  /* 0x0000009002027812 */ /* 0x000fe200078ec0ff */
[----:B------:R-:W-:Y:S01]  /*3220*/  IMAD R30, R44, 0x8, R29 ;  /* 0x000000082c1e7824 */ /* 0x000fe200078e021d */
[----:B------:R-:W-:Y:S01]  /*3230*/  LOP3.LUT R9, R9, 0x30, R252, 0x78, !PT ;  /* 0x0000003009097812 */ /* 0x000fe200078e78fc */
[----:B------:R-:W-:Y:S01]  /*3240*/  IMAD R4, R146, c[0x0][0x1a8], RZ ;  /* 0x00006a0092047a24 */ /* 0x000fe200078e02ff */
[C---:B------:R-:W-:Y:S01]  /*3250*/  LEA R192, P1, R3.reuse, c[0x0][0x168], 0x1 ;  /* 0x00005a0003c07a11 */ /* 0x040fe200078208ff */
[----:B------:R-:W-:Y:S01]  /*3260*/  CS2R R66, SRZ ;  /* 0x0000000000427805 */ /* 0x000fe2000001ff00 */
[----:B------:R-:W-:Y:S01]  /*3270*/  LEA R31, R44, R30, 0x3 ;  /* 0x0000001e2c1f7211 */ /* 0x000fe200078e18ff */
[----:B------:R-:W-:Y:S01]  /*3280*/  IMAD R5, R6, 0x80, R4 ;  /* 0x0000008006057824 */ /* 0x000fe200078e0204 */
[----:B------:R-:W-:Y:S01]  /*3290*/  LOP3.LUT R12, R2, 0x10, R252, 0x78, !PT ;  /* 0x00000010020c7812 */ /* 0x000fe200078e78fc */
[----:B------:R-:W-:Y:S01]  /*32a0*/  IMAD.U32 R9, R8, 0x100, R9 ;  /* 0x0000010008097824 */ /* 0x000fe200078e0009 */
[----:B------:R-:W-:Y:S01]  /*32b0*/  LEA.HI.X.SX32 R7, R3, c[0x0][0x16c], 0x1, P1 ;  /* 0x00005b0003077a11 */ /* 0x000fe200008f0eff */
[----:B------:R-:W-:Y:S01]  /*32c0*/  IMAD R3, R6, 0x80, R5 ;  /* 0x0000008006037824 */ /* 0x000fe200078e0205 */
[-C--:B------:R-:W-:Y:S01]  /*32d0*/  LEA R18, P1, R4, R192.reuse, 0x1 ;  /* 0x000000c004127211 */ /* 0x080fe200078208ff */
[----:B------:R-:W-:Y:S01]  /*32e0*/  IMAD R32, R44, 0x8, R31 ;  /* 0x000000082c207824 */ /* 0x000fe200078e021f */
[----:B------:R-:W-:Y:S01]  /*32f0*/  LEA R20, P3, R5, R192, 0x1 ;  /* 0x000000c005147211 */ /* 0x000fe200078608ff */
[----:B------:R-:W-:Y:S01]  /*3300*/  IMAD.U32 R12, R19, 0x8, R12 ;  /* 0x00000008130c7824 */ /* 0x000fe200078e000c */
[----:B------:R-:W-:Y:S01]  /*3310*/  LEA.HI.X.SX32 R19, R4, R7, 0x1, P1 ;  /* 0x0000000704137211 */ /* 0x000fe200008f0eff */
[----:B------:R-:W-:Y:S01]  /*3320*/  CS2R R68, SRZ ;  /* 0x0000000000447805 */ /* 0x000fe2000001ff00 */
[----:B------:R-:W-:Y:S01]  /*3330*/  LEA.HI R4, R156, 0x78, RZ, 0x1c ;  /* 0x000000789c047811 */ /* 0x000fe200078fe0ff */
[----:B------:R-:W-:Y:S01]  /*3340*/  CS2R R70, SRZ ;  /* 0x0000000000467805 */ /* 0x000fe2000001ff00 */
[----:B------:R-:W-:Y:S01]  /*3350*/  LEA R6, R6, R3, 0x7 ;  /* 0x0000000306067211 */ /* 0x000fe200078e38ff */
[----:B------:R-:W-:Y:S01]  /*3360*/  CS2R R72, SRZ ;  /* 0x0000000000487805 */ /* 0x000fe2000001ff00 */
[----:B------:R-:W-:Y:S01]  /*3370*/  LEA R33, R44, R32, 0x3 ;  /* 0x000000202c217211 */ /* 0x000fe200078e18ff */
[----:B------:R-:W-:Y:S01]  /*3380*/  IMAD R34, R4, c[0x0][0x1b8], RZ ;  /* 0x00006e0004227a24 */ /* 0x000fe200078e02ff */
[-C--:B------:R-:W-:Y:S01]  /*3390*/  LEA R22, P1, R3, R192.reuse, 0x1 ;  /* 0x000000c003167211 */ /* 0x080fe200078208ff */
[----:B------:R-:W-:Y:S01]  /*33a0*/  CS2R R74, SRZ ;  /* 0x00000000004a7805 */ /* 0x000fe2000001ff00 */
[-C--:B------:R-:W-:Y:S01]  /*33b0*/  LEA.HI.X.SX32 R21, R5, R7.reuse, 0x1, P3 ;  /* 0x0000000705157211 */ /* 0x080fe200018f0eff */
[----:B------:R-:W-:Y:S01]  /*33c0*/  IMAD R4, R44, 0x8, R33 ;  /* 0x000000082c047824 */ /* 0x000fe200078e0221 */
[----:B------:R-:W-:Y:S01]  /*33d0*/  LEA R192, P4, R6, R192, 0x1 ;  /* 0x000000c006c07211 */ /* 0x000fe200078808ff */
[----:B------:R-:W-:Y:S01]  /*33e0*/  CS2R R184, SRZ ;  /* 0x0000000000b87805 */ /* 0x000fe2000001ff00 */
[----:B------:R-:W-:Y:S01]  /*33f0*/  LEA.HI R5, R156, 0xb8, RZ, 0x1c ;  /* 0x000000b89c057811 */ /* 0x000fe200078fe0ff */
[----:B------:R-:W-:Y:S01]  /*3400*/  CS2R R186, SRZ ;  /* 0x0000000000ba7805 */ /* 0x000fe2000001ff00 */
[-C--:B------:R-:W-:Y:S01]  /*3410*/  LEA.HI.X.SX32 R193, R6, R7.reuse, 0x1, P4 ;  /* 0x0000000706c17211 */ /* 0x080fe200020f0eff */
[----:B------:R-:W-:Y:S01]  /*3420*/  CS2R R188, SRZ ;  /* 0x0000000000bc7805 */ /* 0x000fe2000001ff00 */
[----:B------:R-:W-:Y:S01]  /*3430*/  LEA.HI R6, R156, 0xf8, RZ, 0x1c ;  /* 0x000000f89c067811 */ /* 0x000fe200078fe0ff */
[----:B------:R-:W-:Y:S01]  /*3440*/  IMAD R35, R5, c[0x0][0x1b8], RZ ;  /* 0x00006e0005237a24 */ /* 0x000fe200078e02ff */
[----:B------:R-:W-:Y:S01]  /*3450*/  LEA R5, R44, R4, 0x4 ;  /* 0x000000042c057211 */ /* 0x000fe200078e20ff */
[----:B------:R-:W-:Y:S01]  /*3460*/  CS2R R190, SRZ ;  /* 0x0000000000be7805 */ /* 0x000fe2000001ff00 */
[----:B------:R-:W-:Y:S01]  /*3470*/  LEA.HI.X.SX32 R23, R3, R7, 0x1, P1 ;  /* 0x0000000703177211 */ /* 0x000fe200008f0eff */
[----:B------:R-:W-:Y:S01]  /*3480*/  IMAD R36, R6, c[0x0][0x1b8], RZ ;  /* 0x00006e0006247a24 */ /* 0x000fe200078e02ff */
[----:B------:R-:W-:Y:S01]  /*3490*/  LEA.HI R7, R156, 0x138, RZ, 0x1c ;  /* 0x000001389c077811 */ /* 0x000fe200078fe0ff */
[----:B------:R-:W-:Y:S01]  /*34a0*/  IMAD R6, R44, 0x8, R5 ;  /* 0x000000082c067824 */ /* 0x000fe200078e0205 */
[C---:B------:R-:W-:Y:S01]  /*34b0*/  LEA.HI R8, R156.reuse, 0x178, RZ, 0x1c ;  /* 0x000001789c087811 */ /* 0x040fe200078fe0ff */
[----:B------:R-:W-:Y:S01]  /*34c0*/  CS2R R140, SRZ ;  /* 0x00000000008c7805 */ /* 0x000fe2000001ff00 */
[----:B------:R-:W-:Y:S01]  /*34d0*/  LEA.HI R3, R156, 0x38, RZ, 0x1c ;  /* 0x000000389c037811 */ /* 0x000fe200078fe0ff */
[----:B------:R-:W-:Y:S01]  /*34e0*/  IMAD R37, R7, c[0x0][0x1b8], RZ ;  /* 0x00006e0007257a24 */ /* 0x000fe200078e02ff */
[----:B------:R-:W-:Y:S01]  /*34f0*/  LEA R7, R44, R6, 0x3 ;  /* 0x000000062c077211 */ /* 0x000fe200078e18ff */
[----:B------:R-:W-:Y:S01]  /*3500*/  IMAD R38, R8, c[0x0][0x1b8], RZ ;  /* 0x00006e0008267a24 */ /* 0x000fe200078e02ff */
[----:B------:R-:W-:Y:S01]  /*3510*/  LEA.HI R13, R156, 0x1b8, RZ, 0x1c ;  /* 0x000001b89c0d7811 */ /* 0x000fe200078fe0ff */
[----:B------:R-:W-:Y:S01]  /*3520*/  IMAD R3, R3, c[0x0][0x1b8], RZ ;  /* 0x00006e0003037a24 */ /* 0x000fe200078e02ff */
[-C--:B------:R-:W-:Y:S01]  /*3530*/  LEA R52, P4, R15, R230.reuse, 0x1 ;  /* 0x000000e60f347211 */ /* 0x080fe200078808ff */
[----:B------:R-:W-:Y:S01]  /*3540*/  IMAD R8, R44, 0x8, R7 ;  /* 0x000000082c087824 */ /* 0x000fe200078e0207 */
[-C--:B------:R-:W-:Y:S01]  /*3550*/  LEA R50, P5, R16, R230.reuse, 0x1 ;  /* 0x000000e610327211 */ /* 0x080fe200078a08ff */
[----:B------:R-:W-:Y:S01]  /*3560*/  IMAD R39, R13, c[0x0][0x1b8], RZ ;  /* 0x00006e000d277a24 */ /* 0x000fe200078e02ff */
[----:B------:R-:W-:Y:S01]  /*3570*/  LEA R48, P6, R3, R230, 0x1 ;  /* 0x000000e603307211 */ /* 0x000fe200078c08ff */
[----:B------:R-:W-:Y:S01]  /*3580*/  CS2R R142, SRZ ;  /* 0x00000000008e7805 */ /* 0x000fe2000001ff00 */
[----:B------:R-:W-:Y:S01]  /*3590*/  LEA R13, R44, R8, 0x3 ;  /* 0x000000082c0d7211 */ /* 0x000fe200078e18ff */
[----:B------:R-:W-:Y:S01]  /*35a0*/  CS2R R76, SRZ ;  /* 0x00000000004c7805 */ /* 0x000fe2000001ff00 */
[----:B------:R-:W-:Y:S01]  /*35b0*/  LEA R46, P1, R34, R230, 0x1 ;  /* 0x000000e6222e7211 */ /* 0x000fe200078208ff */
[----:B------:R-:W-:Y:S01]  /*35c0*/  CS2R R78, SRZ ;  /* 0x00000000004e7805 */ /* 0x000fe2000001ff00 */
[-C--:B------:R-:W-:Y:S01]  /*35d0*/  LEA.HI.X.SX32 R53, R15, R42.reuse, 0x1, P4 ;  /* 0x0000002a0f357211 */ /* 0x080fe200020f0eff */
[----:B------:R-:W-:Y:S01]  /*35e0*/  CS2R R80, SRZ ;  /* 0x0000000000507805 */ /* 0x000fe2000001ff00 */
[----:B------:R-:W-:Y:S01]  /*35f0*/  LEA.HI R14, R156, 0x1f8, RZ, 0x1c ;  /* 0x000001f89c0e7811 */ /* 0x000fe200078fe0ff */
[----:B------:R-:W-:Y:S01]  /*3600*/  CS2R R82, SRZ ;  /* 0x0000000000527805 */ /* 0x000fe2000001ff00 */
[-C--:B------:R-:W-:Y:S01]  /*3610*/  LEA.HI.X.SX32 R51, R16, R42.reuse, 0x1, P5 ;  /* 0x0000002a10337211 */ /* 0x080fe200028f0eff */
[----:B------:R0:W-:Y:S01]  /*3620*/  STL.64 [R1+0x1c0], R52 ;  /* 0x0001c03401007387 */ /* 0x0001e20000100a00 */
[-C--:B------:R-:W-:Y:S01]  /*3630*/  LEA.HI.X.SX32 R49, R3, R42.reuse, 0x1, P6 ;  /* 0x0000002a03317211 */ /* 0x080fe200030f0eff */
[----:B------:R-:W-:Y:S01]  /*3640*/  IMAD R3, R44, 0x8, R13 ;  /* 0x000000082c037824 */ /* 0x000fe200078e020d */
[----:B------:R-:W-:Y:S01]  /*3650*/  LEA.HI.X.SX32 R47, R34, R42, 0x1, P1 ;  /* 0x0000002a222f7211 */ /* 0x000fe200008f0eff */
[----:B------:R-:W-:Y:S01]  /*3660*/  IMAD R40, R14, c[0x0][0x1b8], RZ ;  /* 0x00006e000e287a24 */ /* 0x000fe200078e02ff */
[----:B------:R1:W-:Y:S01]  /*3670*/  STL.64 [R1+0x1b8], R50 ;  /* 0x0001b83201007387 */ /* 0x0003e20000100a00 */
[C---:B------:R-:W-:Y:S01]  /*3680*/  LEA R54, P3, R35.reuse, R230, 0x1 ;  /* 0x000000e623367211 */ /* 0x040fe200078608ff */
[----:B------:R-:W-:Y:S01]  /*3690*/  CS2R R84, SRZ ;  /* 0x0000000000547805 */ /* 0x000fe2000001ff00 */
[----:B------:R-:W-:Y:S01]  /*36a0*/  LEA R14, R44, R3, 0x3 ;  /* 0x000000032c0e7211 */ /* 0x000fe200078e18ff */
[----:B------:R2:W-:Y:S01]  /*36b0*/  STL.64 [R1+0x188], R48 ;  /* 0x0001883001007387 */ /* 0x0005e20000100a00 */
[----:B------:R-:W-:Y:S01]  /*36c0*/  LEA.HI.X.SX32 R55, R35, R42, 0x1, P3 ;  /* 0x0000002a23377211 */ /* 0x000fe200018f0eff */
[----:B------:R-:W-:Y:S01]  /*36d0*/  CS2R R86, SRZ ;  /* 0x0000000000567805 */ /* 0x000fe2000001ff00 */
[-C--:B0-----:R-:W-:Y:S01]  /*36e0*/  LEA R52, P4, R36, R230.reuse, 0x1 ;  /* 0x000000e624347211 */ /* 0x081fe200078808ff */
[----:B------:R0:W-:Y:S01]  /*36f0*/  STL.64 [R1+0x148], R46 ;  /* 0x0001482e01007387 */ /* 0x0001e20000100a00 */
[----:B------:R-:W-:Y:S01]  /*3700*/  IMAD R15, R44, 0x10, R14 ;  /* 0x000000102c0f7824 */ /* 0x000fe200078e020e */
[-C--:B------:R-:W-:Y:S01]  /*3710*/  LEA R224, P3, R40, R230.reuse, 0x1 ;  /* 0x000000e628e07211 */ /* 0x080fe200078608ff */
[----:B------:R-:W-:Y:S01]  /*3720*/  CS2R R88, SRZ ;  /* 0x0000000000587805 */ /* 0x000fe2000001ff00 */
[C---:B-1----:R-:W-:Y:S01]  /*3730*/  LEA R50, P5, R37.reuse, R230, 0x1 ;  /* 0x000000e625327211 */ /* 0x042fe200078a08ff */
[----:B------:R1:W-:Y:S01]  /*3740*/  STL.64 [R1+0x108], R54 ;  /* 0x0001083601007387 */ /* 0x0003e20000100a00 */
[----:B------:R-:W-:Y:S01]  /*3750*/  LEA.HI.X.SX32 R53, R36, R42, 0x1, P4 ;  /* 0x0000002a24357211 */ /* 0x000fe200020f0eff */
[----:B------:R-:W-:Y:S01]  /*3760*/  CS2R R90, SRZ ;  /* 0x00000000005a7805 */ /* 0x000fe2000001ff00 */
[----:B--2---:R-:W-:Y:S01]  /*3770*/  LEA R48, P6, R38, R230, 0x1 ;  /* 0x000000e626307211 */ /* 0x004fe200078c08ff */
[----:B------:R-:W-:Y:S01]  /*3780*/  CS2R R92, SRZ ;  /* 0x00000000005c7805 */ /* 0x000fe2000001ff00 */
[----:B------:R-:W-:Y:S01]  /*3790*/  LEA.HI.X.SX32 R51, R37, R42, 0x1, P5 ;  /* 0x0000002a25337211 */ /* 0x000fe200028f0eff */
[----:B------:R2:W-:Y:S01]  /*37a0*/  STL.64 [R1+0xc8], R52 ;  /* 0x0000c83401007387 */ /* 0x0005e20000100a00 */
[CC--:B0-----:R-:W-:Y:S01]  /*37b0*/  LEA R46, P1, R39.reuse, R230.reuse, 0x1 ;  /* 0x000000e6272e7211 */ /* 0x0c1fe200078208ff */
[----:B------:R-:W-:Y:S01]  /*37c0*/  CS2R R94, SRZ ;  /* 0x00000000005e7805 */ /* 0x000fe2000001ff00 */
[----:B------:R-:W-:Y:S01]  /*37d0*/  LEA R34, P4, R24, R230, 0x1 ;  /* 0x000000e618227211 */ /* 0x000fe200078808ff */
[----:B------:R0:W-:Y:S01]  /*37e0*/  STL.64 [R1+0x88], R50 ;  /* 0x0000883201007387 */ /* 0x0001e20000100a00 */
[----:B------:R-:W-:Y:S01]  /*37f0*/  LEA.HI.X.SX32 R47, R39, R42, 0x1, P1 ;  /* 0x0000002a272f7211 */ /* 0x000fe200008f0eff */
[----:B-1----:R-:W-:Y:S01]  /*3800*/  CS2R R54, SRZ ;  /* 0x0000000000367805 */ /* 0x002fe2000001ff00 */
[C---:B------:R-:W-:Y:S01]  /*3810*/  LEA R36, P1, R17.reuse, R230, 0x1 ;  /* 0x000000e611247211 */ /* 0x040fe200078208ff */
[----:B------:R-:W-:Y:S01]  /*3820*/  CS2R R96, SRZ ;  /* 0x0000000000607805 */ /* 0x000fe2000001ff00 */
[-C--:B------:R-:W-:Y:S01]  /*3830*/  LEA.HI.X.SX32 R49, R38, R42.reuse, 0x1, P6 ;  /* 0x0000002a26317211 */ /* 0x080fe200030f0eff */
[----:B------:R-:W-:Y:S01]  /*3840*/  CS2R R98, SRZ ;  /* 0x0000000000627805 */ /* 0x000fe2000001ff00 */
[----:B------:R-:W-:Y:S01]  /*3850*/  LEA R16, R44, R15, 0x3 ;  /* 0x0000000f2c107211 */ /* 0x000fe200078e18ff */
[----:B--2---:R-:W-:Y:S01]  /*3860*/  CS2R R52, SRZ ;  /* 0x0000000000347805 */ /* 0x004fe2000001ff00 */
[-C--:B------:R-:W-:Y:S01]  /*3870*/  LEA.HI.X.SX32 R37, R17, R42.reuse, 0x1, P1 ;  /* 0x0000002a11257211 */ /* 0x080fe200008f0eff */
[----:B------:R1:W-:Y:S01]  /*3880*/  STL.64 [R1+0x48], R48 ;  /* 0x0000483001007387 */ /* 0x0003e20000100a00 */
[-C--:B------:R-:W-:Y:S01]  /*3890*/  LEA.HI.X.SX32 R35, R24, R42.reuse, 0x1, P4 ;  /* 0x0000002a18237211 */ /* 0x080fe200020f0eff */
[----:B------:R-:W-:Y:S01]  /*38a0*/  IMAD R17, R44, 0x8, R16 ;  /* 0x000000082c117824 */ /* 0x000fe200078e0210 */
[----:B------:R-:W-:Y:S01]  /*38b0*/  LEA.HI.X.SX32 R225, R40, R42, 0x1, P3 ;  /* 0x0000002a28e17211 */ /* 0x000fe200018f0eff */
[----:B------:R2:W-:Y:S01]  /*38c0*/  STL.64 [R1+0x8], R46 ;  /* 0x0000082e01007387 */ /* 0x0005e20000100a00 */
[C---:B------:R-:W-:Y:S01]  /*38d0*/  LEA R38, P1, R25.reuse, R230, 0x1 ;  /* 0x000000e619267211 */ /* 0x040fe200078208ff */
[----:B------:R-:W-:Y:S01]  /*38e0*/  CS2R R40, SRZ ;  /* 0x0000000000287805 */ /* 0x000fe2000001ff00 */
[----:B------:R-:W-:Y:S01]  /*38f0*/  LEA R24, R44, R17, 0x3 ;  /* 0x000000112c187211 */ /* 0x000fe200078e18ff */
[----:B------:R3:W-:Y:S01]  /*3900*/  STL.64 [R1+0x1b0], R36 ;  /* 0x0001b02401007387 */ /* 0x0007e20000100a00 */
[----:B------:R-:W-:Y:S01]  /*3910*/  LEA.HI.X.SX32 R39, R25, R42, 0x1, P1 ;  /* 0x0000002a19277211 */ /* 0x000fe200008f0eff */
[----:B0-----:R-:W-:Y:S01]  /*3920*/  CS2R R50, SRZ ;  /* 0x0000000000327805 */ /* 0x001fe2000001ff00 */
[----:B------:R-:W-:Y:S01]  /*3930*/  LOP3.LUT R227, R2, 0x160, R158, 0xf8, !PT ;  /* 0x0000016002e37812 */ /* 0x000fe200078ef89e */
[----:B------:R0:W-:Y:S01]  /*3940*/  STL.64 [R1+0x1a8], R34 ;  /* 0x0001a82201007387 */ /* 0x0001e20000100a00 */
[----:B------:R-:W-:Y:S01]  /*3950*/  IMAD R25, R44, 0x8, R24 ;  /* 0x000000082c197824 */ /* 0x000fe200078e0218 */
[--C-:B------:R-:W-:Y:S01]  /*3960*/  SHF.R.U32.HI R194, RZ, 0x3, R156.reuse ;  /* 0x00000003ffc27819 */ /* 0x100fe2000001169c */
[----:B-1----:R-:W-:Y:S01]  /*3970*/  CS2R R48, SRZ ;  /* 0x0000000000307805 */ /* 0x002fe2000001ff00 */
[----:B------:R1:W-:Y:S01]  /*3980*/  STL.64 [R1+0x1a0], R38 ;  /* 0x0001a02601007387 */ /* 0x0003e20000100a00 */
[----:B------:R-:W-:Y:S01]  /*3990*/  LOP3.LUT R227, R227, 0x10, R156, 0x78, !PT ;  /* 0x00000010e3e37812 */ /* 0x000fe200078e789c */
[----:B--2---:R-:W-:Y:S01]  /*39a0*/  CS2R R46, SRZ ;  /* 0x00000000002e7805 */ /* 0x004fe2000001ff00 */
[----:B------:R-:W-:Y:S01]  /*39b0*/  ISETP.LT.U32.AND P0, PT, R146, 0x40, !P0 ;  /* 0x000000409200780c */ /* 0x000fe20004701070 */
[----:B------:R-:W-:Y:S01]  /*39c0*/  CS2R R100, SRZ ;  /* 0x0000000000647805 */ /* 0x000fe2000001ff00 */
[CC--:B---3--:R-:W-:Y:S01]  /*39d0*/  LEA R36, P3, R26.reuse, R230.reuse, 0x1 ;  /* 0x000000e61a247211 */ /* 0x0c8fe200078608ff */
[----:B------:R-:W-:Y:S01]  /*39e0*/  CS2R R102, SRZ ;  /* 0x0000000000667805 */ /* 0x000fe2000001ff00 */
[----:B------:R-:W-:Y:S01]  /*39f0*/  LOP3.LUT R2, R9, 0x40, RZ, 0x3c, !PT ;  /* 0x0000004009027812 */ /* 0x000fe200078e3cff */
[----:B------:R-:W-:Y:S01]  /*3a00*/  CS2R R104, SRZ ;  /* 0x0000000000687805 */ /* 0x000fe2000001ff00 */
[C---:B0-----:R-:W-:Y:S01]  /*3a10*/  LEA R34, P4, R27.reuse, R230, 0x1 ;  /* 0x000000e61b227211 */ /* 0x041fe200078808ff */
[----:B------:R-:W-:Y:S01]  /*3a20*/  CS2R R106, SRZ ;  /* 0x00000000006a7805 */ /* 0x000fe2000001ff00 */
[-C--:B------:R-:W-:Y:S01]  /*3a30*/  LEA.HI.X.SX32 R37, R26, R42.reuse, 0x1, P3 ;  /* 0x0000002a1a257211 */ /* 0x080fe200018f0eff */
[----:B------:R-:W-:Y:S01]  /*3a40*/  CS2R R108, SRZ ;  /* 0x00000000006c7805 */ /* 0x000fe2000001ff00 */
[----:B------:R-:W-:Y:S01]  /*3a50*/  LEA.HI.X.SX32 R35, R27, R42, 0x1, P4 ;  /* 0x0000002a1b237211 */ /* 0x000fe200020f0eff */
[----:B------:R-:W-:Y:S01]  /*3a60*/  CS2R R110, SRZ ;  /* 0x00000000006e7805 */ /* 0x000fe2000001ff00 */
[----:B-1----:R-:W-:Y:S01]  /*3a70*/  LEA R38, P1, R28, R230, 0x1 ;  /* 0x000000e61c267211 */ /* 0x002fe200078208ff */
[----:B------:R0:W-:Y:S01]  /*3a80*/  STL.64 [R1+0x198], R36 ;  /* 0x0001982401007387 */ /* 0x0001e20000100a00 */
[----:B------:R-:W-:Y:S01]  /*3a90*/  LEA R26, R44, R25, 0x3 ;  /* 0x000000192c1a7211 */ /* 0x000fe200078e18ff */
[----:B------:R-:W-:Y:S01]  /*3aa0*/  CS2R R112, SRZ ;  /* 0x0000000000707805 */ /* 0x000fe2000001ff00 */
[----:B------:R-:W-:Y:S01]  /*3ab0*/  LEA.HI.X.SX32 R39, R28, R42, 0x1, P1 ;  /* 0x0000002a1c277211 */ /* 0x000fe200008f0eff */
[----:B------:R1:W-:Y:S01]  /*3ac0*/  STL.64 [R1+0x190], R34 ;  /* 0x0001902201007387 */ /* 0x0003e20000100a00 */
[----:B------:R-:W-:Y:S01]  /*3ad0*/  LOP3.LUT R194, R194, 0x4, RZ, 0xc0, !PT ;  /* 0x00000004c2c27812 */ /* 0x000fe200078ec0ff */
[----:B------:R-:W-:Y:S01]  /*3ae0*/  IMAD R27, R44, 0x8, R26 ;  /* 0x000000082c1b7824 */ /* 0x000fe200078e021a */
[----:B------:R-:W-:Y:S01]  /*3af0*/  LOP3.LUT R252, R252, 0x38, RZ, 0xc0, !PT ;  /* 0x00000038fcfc7812 */ /* 0x000fe200078ec0ff */
[----:B------:R2:W-:Y:S01]  /*3b00*/  STL.64 [R1+0x180], R38 ;  /* 0x0001802601007387 */ /* 0x0005e20000100a00 */
[----:B------:R-:W-:Y:S01]  /*3b10*/  MOV R221, 0x3f800000 ;  /* 0x3f80000000dd7802 */ /* 0x000fe20000000f00 */
[----:B------:R-:W-:Y:S01]  /*3b20*/  CS2R R114, SRZ ;  /* 0x0000000000727805 */ /* 0x000fe2000001ff00 */
[----:B------:R-:W-:Y:S01]  /*3b30*/  LEA R28, R44, R27, 0x4 ;  /* 0x0000001b2c1c7211 */ /* 0x000fe200078e20ff */
[----:B------:R-:W-:Y:S01]  /*3b40*/  CS2R R116, SRZ ;  /* 0x0000000000747805 */ /* 0x000fe2000001ff00 */
[CC--:B0-----:R-:W-:Y:S01]  /*3b50*/  LEA R36, P3, R29.reuse, R230.reuse, 0x1 ;  /* 0x000000e61d247211 */ /* 0x0c1fe200078608ff */
[----:B------:R-:W-:Y:S01]  /*3b60*/  CS2R R118, SRZ ;  /* 0x0000000000767805 */ /* 0x000fe2000001ff00 */
[----:B------:R-:W-:Y:S01]  /*3b70*/  MOV R144, 0xff800000 ;  /* 0xff80000000907802 */ /* 0x000fe20000000f00 */
[----:B------:R-:W-:Y:S01]  /*3b80*/  CS2R R120, SRZ ;  /* 0x0000000000787805 */ /* 0x000fe2000001ff00 */
[----:B-1----:R-:W-:Y:S01]  /*3b90*/  LEA R34, P4, R30, R230, 0x1 ;  /* 0x000000e61e227211 */ /* 0x002fe200078808ff */
[----:B------:R-:W-:Y:S01]  /*3ba0*/  CS2R R122, SRZ ;  /* 0x00000000007a7805 */ /* 0x000fe2000001ff00 */
[-C--:B------:R-:W-:Y:S01]  /*3bb0*/  LEA.HI.X.SX32 R37, R29, R42.reuse, 0x1, P3 ;  /* 0x0000002a1d257211 */ /* 0x080fe200018f0eff */
[----:B------:R-:W-:Y:S01]  /*3bc0*/  IMAD R29, R44, 0x8, R28 ;  /* 0x000000082c1d7824 */ /* 0x000fe200078e021c */
[----:B------:R-:W-:Y:S01]  /*3bd0*/  LEA.HI.X.SX32 R35, R30, R42, 0x1, P4 ;  /* 0x0000002a1e237211 */ /* 0x000fe200020f0eff */
[----:B------:R-:W-:Y:S01]  /*3be0*/  CS2R R124, SRZ ;  /* 0x00000000007c7805 */ /* 0x000fe2000001ff00 */
[C---:B--2---:R-:W-:Y:S01]  /*3bf0*/  LEA R38, P1, R31.reuse, R230, 0x1 ;  /* 0x000000e61f267211 */ /* 0x044fe200078208ff */
[----:B------:R0:W-:Y:S01]  /*3c00*/  STL.64 [R1+0x178], R36 ;  /* 0x0001782401007387 */ /* 0x0001e20000100a00 */
[----:B------:R-:W-:Y:S01]  /*3c10*/  LEA R30, R44, R29, 0x3 ;  /* 0x0000001d2c1e7211 */ /* 0x000fe200078e18ff */
[----:B------:R-:W-:Y:S01]  /*3c20*/  CS2R R126, SRZ ;  /* 0x00000000007e7805 */ /* 0x000fe2000001ff00 */
[----:B------:R-:W-:Y:S01]  /*3c30*/  LEA.HI.X.SX32 R39, R31, R42, 0x1, P1 ;  /* 0x0000002a1f277211 */ /* 0x000fe200008f0eff */
[----:B------:R1:W-:Y:S01]  /*3c40*/  STL.64 [R1+0x170], R34 ;  /* 0x0001702201007387 */ /* 0x0003e20000100a00 */
[----:B------:R-:W-:Y:S01]  /*3c50*/  MOV R219, 0x3f800000 ;  /* 0x3f80000000db7802 */ /* 0x000fe20000000f00 */
[----:B------:R-:W-:Y:S01]  /*3c60*/  CS2R R128, SRZ ;  /* 0x0000000000807805 */ /* 0x000fe2000001ff00 */
[----:B------:R-:W-:Y:S01]  /*3c70*/  MOV R215, 0x3f800000 ;  /* 0x3f80000000d77802 */ /* 0x000fe20000000f00 */
[----:B------:R2:W-:Y:S01]  /*3c80*/  STL.64 [R1+0x168], R38 ;  /* 0x0001682601007387 */ /* 0x0005e20000100a00 */
[----:B------:R-:W-:Y:S01]  /*3c90*/  CS2R R130, SRZ ;  /* 0x0000000000827805 */ /* 0x000fe2000001ff00 */
[----:B------:R-:W-:Y:S01]  /*3ca0*/  CS2R R132, SRZ ;  /* 0x0000000000847805 */ /* 0x000fe2000001ff00 */
[----:B------:R-:W-:Y:S01]  /*3cb0*/  CS2R R134, SRZ ;  /* 0x0000000000867805 */ /* 0x000fe2000001ff00 */
[----:B0-----:R-:W-:Y:S01]  /*3cc0*/  LEA R36, P3, R32, R230, 0x1 ;  /* 0x000000e620247211 */ /* 0x001fe200078608ff */
[----:B------:R-:W-:Y:S01]  /*3cd0*/  CS2R R136, SRZ ;  /* 0x0000000000887805 */ /* 0x000fe2000001ff00 */
[----:B------:R-:W-:Y:S01]  /*3ce0*/  CS2R R138, SRZ ;  /* 0x00000000008a7805 */ /* 0x000fe2000001ff00 */
[----:B------:R-:W-:-:S02]  /*3cf0*/  IADD3 R194, R252, R194, RZ ;  /* 0x000000c2fcc27210 */ /* 0x000fc40007ffe0ff */
[C---:B-1----:R-:W-:Y:S02]  /*3d00*/  LEA R34, P4, R33.reuse, R230, 0x1 ;  /* 0x000000e621227211 */ /* 0x042fe400078808ff */
[-C--:B------:R-:W-:Y:S02]  /*3d10*/  LEA.HI.X.SX32 R37, R32, R42.reuse, 0x1, P3 ;  /* 0x0000002a20257211 */ /* 0x080fe400018f0eff */
[----:B------:R-:W-:Y:S02]  /*3d20*/  LEA.HI.X.SX32 R35, R33, R42, 0x1, P4 ;  /* 0x0000002a21237211 */ /* 0x000fe400020f0eff */
[C---:B--2---:R-:W-:Y:S01]  /*3d30*/  LEA R38, P1, R4.reuse, R230, 0x1 ;  /* 0x000000e604267211 */ /* 0x044fe200078208ff */
[----:B------:R0:W-:Y:S01]  /*3d40*/  STL.64 [R1+0x160], R36 ;  /* 0x0001602401007387 */ /* 0x0001e20000100a00 */
[----:B------:R-:W-:Y:S02]  /*3d50*/  LOP3.LUT R249, R11, 0x20, RZ, 0x3c, !PT ;  /* 0x000000200bf97812 */ /* 0x000fe400078e3cff */
[----:B------:R-:W-:Y:S01]  /*3d60*/  LEA.HI.X.SX32 R39, R4, R42, 0x1, P1 ;  /* 0x0000002a04277211 */ /* 0x000fe200008f0eff */
[----:B------:R1:W-:Y:S01]  /*3d70*/  STL.64 [R1+0x158], R34 ;  /* 0x0001582201007387 */ /* 0x0003e20000100a00 */
[----:B------:R-:W-:-:S03]  /*3d80*/  IMAD R4, R44, 0x8, R30 ;  /* 0x000000082c047824 */ /* 0x000fc600078e021e */
[----:B------:R2:W-:Y:S01]  /*3d90*/  STL.64 [R1+0x150], R38 ;  /* 0x0001502601007387 */ /* 0x0005e20000100a00 */
[CC--:B0-----:R-:W-:Y:S02]  /*3da0*/  LEA R36, P3, R5.reuse, R230.reuse, 0x1 ;  /* 0x000000e605247211 */ /* 0x0c1fe400078608ff */
[C---:B-1----:R-:W-:Y:S02]  /*3db0*/  LEA R34, P4, R6.reuse, R230, 0x1 ;  /* 0x000000e606227211 */ /* 0x042fe400078808ff */
[-C--:B------:R-:W-:Y:S02]  /*3dc0*/  LEA.HI.X.SX32 R37, R5, R42.reuse, 0x1, P3 ;  /* 0x0000002a05257211 */ /* 0x080fe400018f0eff */
[----:B------:R-:W-:Y:S01]  /*3dd0*/  LEA.HI.X.SX32 R35, R6, R42, 0x1, P4 ;  /* 0x0000002a06237211 */ /* 0x000fe200020f0eff */
[----:B--2---:R-:W-:Y:S01]  /*3de0*/  CS2R R38, SRZ ;  /* 0x0000000000267805 */ /* 0x004fe2000001ff00 */
[----:B------:R-:W-:Y:S01]  /*3df0*/  LEA R32, P4, R13, R230, 0x1 ;  /* 0x000000e60d207211 */ /* 0x000fe200078808ff */
[----:B------:R0:W-:Y:S01]  /*3e00*/  STL.64 [R1+0x140], R36 ;  /* 0x0001402401007387 */ /* 0x0001e20000100a00 */
[----:B------:R-:W-:-:S02]  /*3e10*/  LEA R5, R44, R4, 0x3 ;  /* 0x000000042c057211 */ /* 0x000fc400078e18ff */
[----:B------:R-:W-:Y:S01]  /*3e20*/  LEA.HI.X.SX32 R33, R13, R42, 0x1, P4 ;  /* 0x0000002a0d217211 */ /* 0x000fe200020f0eff */
[----:B------:R1:W-:Y:S02]  /*3e30*/  STL.64 [R1+0x138], R34 ;  /* 0x0001382201007387 */ /* 0x0003e40000100a00 */
[----:B------:R-:W-:Y:S01]  /*3e40*/  IMAD R6, R44, 0x8, R5 ;  /* 0x000000082c067824 */ /* 0x000fe200078e0205 */
[CC--:B0-----:R-:W-:Y:S02]  /*3e50*/  LEA R36, P1, R7.reuse, R230.reuse, 0x1 ;  /* 0x000000e607247211 */ /* 0x0c1fe400078208ff */
[C---:B-1----:R-:W-:Y:S02]  /*3e60*/  LEA R34, P3, R8.reuse, R230, 0x1 ;  /* 0x000000e608227211 */ /* 0x042fe400078608ff */
[-C--:B------:R-:W-:Y:S02]  /*3e70*/  LEA.HI.X.SX32 R37, R7, R42.reuse, 0x1, P1 ;  /* 0x0000002a07257211 */ /* 0x080fe400008f0eff */
[----:B------:R-:W-:-:S02]  /*3e80*/  LEA.HI.X.SX32 R35, R8, R42, 0x1, P3 ;  /* 0x0000002a08237211 */ /* 0x000fc400018f0eff */
[----:B------:R-:W-:Y:S01]  /*3e90*/  LEA R7, R44, R6, 0x3 ;  /* 0x000000062c077211 */ /* 0x000fe200078e18ff */
[----:B------:R0:W-:Y:S04]  /*3ea0*/  STL.64 [R1+0x130], R36 ;  /* 0x0001302401007387 */ /* 0x0001e80000100a00 */
[----:B------:R1:W-:Y:S04]  /*3eb0*/  STL.64 [R1+0x128], R34 ;  /* 0x0001282201007387 */ /* 0x0003e80000100a00 */
[----:B------:R2:W-:Y:S01]  /*3ec0*/  STL.64 [R1+0x120], R32 ;  /* 0x0001202001007387 */ /* 0x0005e20000100a00 */
[----:B0-----:R-:W-:-:S02]  /*3ed0*/  LEA R36, P1, R3, R230, 0x1 ;  /* 0x000000e603247211 */ /* 0x001fc400078208ff */
[----:B-1----:R-:W-:Y:S02]  /*3ee0*/  LEA R34, P3, R14, R230, 0x1 ;  /* 0x000000e60e227211 */ /* 0x002fe400078608ff */
[----:B------:R-:W-:Y:S01]  /*3ef0*/  LEA.HI.X.SX32 R37, R3, R42, 0x1, P1 ;  /* 0x0000002a03257211 */ /* 0x000fe200008f0eff */
[----:B------:R-:W-:Y:S01]  /*3f00*/  IMAD R3, R44, 0x10, R7 ;  /* 0x000000102c037824 */ /* 0x000fe200078e0207 */
[C---:B--2---:R-:W-:Y:S02]  /*3f10*/  LEA R32, P4, R15.reuse, R230, 0x1 ;  /* 0x000000e60f207211 */ /* 0x044fe400078808ff */
[-C--:B------:R-:W-:Y:S01]  /*3f20*/  LEA.HI.X.SX32 R35, R14, R42.reuse, 0x1, P3 ;  /* 0x0000002a0e237211 */ /* 0x080fe200018f0eff */
[----:B------:R0:W-:Y:S01]  /*3f30*/  STL.64 [R1+0x118], R36 ;  /* 0x0001182401007387 */ /* 0x0001e20000100a00 */
[----:B------:R-:W-:Y:S02]  /*3f40*/  LEA.HI.X.SX32 R33, R15, R42, 0x1, P4 ;  /* 0x0000002a0f217211 */ /* 0x000fe400020f0eff */
[C---:B------:R-:W-:Y:S01]  /*3f50*/  LEA R8, R44.reuse, R3, 0x3 ;  /* 0x000000032c087211 */ /* 0x040fe200078e18ff */
[----:B------:R1:W-:Y:S04]  /*3f60*/  STL.64 [R1+0x110], R34 ;  /* 0x0001102201007387 */ /* 0x0003e80000100a00 */
[----:B------:R2:W-:Y:S01]  /*3f70*/  STL.64 [R1+0x100], R32 ;  /* 0x0001002001007387 */ /* 0x0005e20000100a00 */
[----:B------:R-:W-:Y:S01]  /*3f80*/  IMAD R13, R44, 0x8, R8 ;  /* 0x000000082c0d7824 */ /* 0x000fe200078e0208 */
[----:B0-----:R-:W-:-:S04]  /*3f90*/  LEA R36, P1, R16, R230, 0x1 ;  /* 0x000000e610247211 */ /* 0x001fc800078208ff */
[----:B------:R-:W-:Y:S02]  /*3fa0*/  LEA R14, R44, R13, 0x3 ;  /* 0x0000000d2c0e7211 */ /* 0x000fe400078e18ff */
[C---:B-1----:R-:W-:Y:S02]  /*3fb0*/  LEA R34, P3, R17.reuse, R230, 0x1 ;  /* 0x000000e611227211 */ /* 0x042fe400078608ff */
[----:B------:R-:W-:Y:S01]  /*3fc0*/  LEA.HI.X.SX32 R37, R16, R42, 0x1, P1 ;  /* 0x0000002a10257211 */ /* 0x000fe200008f0eff */
[----:B------:R-:W-:Y:S01]  /*3fd0*/  IMAD R15, R44, 0x8, R14 ;  /* 0x000000082c0f7824 */ /* 0x000fe200078e020e */
[C---:B--2---:R-:W-:Y:S02]  /*3fe0*/  LEA R32, P4, R24.reuse, R230, 0x1 ;  /* 0x000000e618207211 */ /* 0x044fe400078808ff */
[-C--:B------:R-:W-:Y:S01]  /*3ff0*/  LEA.HI.X.SX32 R35, R17, R42.reuse, 0x1, P3 ;  /* 0x0000002a11237211 */ /* 0x080fe200018f0eff */
[----:B------:R0:W-:Y:S01]  /*4000*/  STL.64 [R1+0xf8], R36 ;  /* 0x0000f82401007387 */ /* 0x0001e20000100a00 */
[----:B------:R-:W-:-:S02]  /*4010*/  LEA.HI.X.SX32 R33, R24, R42, 0x1, P4 ;  /* 0x0000002a18217211 */ /* 0x000fc400020f0eff */
[C---:B------:R-:W-:Y:S01]  /*4020*/  LEA R16, P4, R27.reuse, R230, 0x1 ;  /* 0x000000e61b107211 */ /* 0x040fe200078808ff */
[----:B------:R1:W-:Y:S03]  /*4030*/  STL.64 [R1+0xf0], R34 ;  /* 0x0000f02201007387 */ /* 0x0003e60000100a00 */
[----:B------:R-:W-:Y:S01]  /*4040*/  LEA.HI.X.SX32 R17, R27, R42, 0x1, P4 ;  /* 0x0000002a1b117211 */ /* 0x000fe200020f0eff */
[----:B------:R2:W-:Y:S01]  /*4050*/  STL.64 [R1+0xe8], R32 ;  /* 0x0000e82001007387 */ /* 0x0005e20000100a00 */
[-C--:B------:R-:W-:Y:S01]  /*4060*/  LEA R24, P4, R30, R230.reuse, 0x1 ;  /* 0x000000e61e187211 */ /* 0x080fe200078808ff */
[----:B0-----:R-:W-:Y:S01]  /*4070*/  CS2R R36, SRZ ;  /* 0x0000000000247805 */ /* 0x001fe2000001ff00 */
[-C--:B-1----:R-:W-:Y:S02]  /*4080*/  LEA R34, P1, R25, R230.reuse, 0x1 ;  /* 0x000000e619227211 */ /* 0x082fe400078208ff */
[----:B--2---:R-:W-:-:S02]  /*4090*/  LEA R32, P3, R26, R230, 0x1 ;  /* 0x000000e61a207211 */ /* 0x004fc400078608ff */
[-C--:B------:R-:W-:Y:S02]  /*40a0*/  LEA.HI.X.SX32 R35, R25, R42.reuse, 0x1, P1 ;  /* 0x0000002a19237211 */ /* 0x080fe400008f0eff */
[-C--:B------:R-:W-:Y:S02]  /*40b0*/  LEA.HI.X.SX32 R33, R26, R42.reuse, 0x1, P3 ;  /* 0x0000002a1a217211 */ /* 0x080fe400018f0eff */
[----:B------:R-:W-:Y:S01]  /*40c0*/  LEA.HI.X.SX32 R25, R30, R42, 0x1, P4 ;  /* 0x0000002a1e197211 */ /* 0x000fe200020f0eff */
[----:B------:R0:W-:Y:S01]  /*40d0*/  STL.64 [R1+0xe0], R34 ;  /* 0x0000e02201007387 */ /* 0x0001e20000100a00 */
[----:B------:R-:W-:-:S03]  /*40e0*/  LEA R26, P4, R6, R230, 0x1 ;  /* 0x000000e6061a7211 */ /* 0x000fc600078808ff */
[----:B------:R1:W-:Y:S01]  /*40f0*/  STL.64 [R1+0xd8], R32 ;  /* 0x0000d82001007387 */ /* 0x0003e20000100a00 */
[----:B------:R-:W-:-:S03]  /*4100*/  LEA.HI.X.SX32 R27, R6, R42, 0x1, P4 ;  /* 0x0000002a061b7211 */ /* 0x000fc600020f0eff */
[----:B------:R2:W-:Y:S01]  /*4110*/  STL.64 [R1+0xd0], R16 ;  /* 0x0000d01001007387 */ /* 0x0005e20000100a00 */
[CC--:B0-----:R-:W-:Y:S02]  /*4120*/  LEA R34, P1, R28.reuse, R230.reuse, 0x1 ;  /* 0x000000e61c227211 */ /* 0x0c1fe400078208ff */
[C---:B-1----:R-:W-:Y:S02]  /*4130*/  LEA R32, P3, R29.reuse, R230, 0x1 ;  /* 0x000000e61d207211 */ /* 0x042fe400078608ff */
[-C--:B------:R-:W-:Y:S02]  /*4140*/  LEA.HI.X.SX32 R35, R28, R42.reuse, 0x1, P1 ;  /* 0x0000002a1c237211 */ /* 0x080fe400008f0eff */
[C---:B--2---:R-:W-:Y:S02]  /*4150*/  LEA R16, R44.reuse, R15, 0x3 ;  /* 0x0000000f2c107211 */ /* 0x044fe400078e18ff */
[----:B------:R-:W-:Y:S01]  /*4160*/  LEA.HI.X.SX32 R33, R29, R42, 0x1, P3 ;  /* 0x0000002a1d217211 */ /* 0x000fe200018f0eff */
[----:B------:R0:W-:Y:S01]  /*4170*/  STL.64 [R1+0xc0], R34 ;  /* 0x0000c02201007387 */ /* 0x0001e20000100a00 */
[----:B------:R-:W-:Y:S01]  /*4180*/  LEA R28, P3, R5, R230, 0x1 ;  /* 0x000000e6051c7211 */ /* 0x000fe200078608ff */
[----:B------:R-:W-:-:S02]  /*4190*/  IMAD R17, R44, 0x8, R16 ;  /* 0x000000082c117824 */ /* 0x000fc400078e0210 */
[----:B------:R1:W-:Y:S01]  /*41a0*/  STL.64 [R1+0xb8], R32 ;  /* 0x0000b82001007387 */ /* 0x0003e20000100a00 */
[----:B------:R-:W-:-:S03]  /*41b0*/  LEA.HI.X.SX32 R29, R5, R42, 0x1, P3 ;  /* 0x0000002a051d7211 */ /* 0x000fc600018f0eff */
[----:B------:R2:W-:Y:S01]  /*41c0*/  STL.64 [R1+0xb0], R24 ;  /* 0x0000b01801007387 */ /* 0x0005e20000100a00 */
[----:B0-----:R-:W-:Y:S01]  /*41d0*/  CS2R R34, SRZ ;  /* 0x0000000000227805 */ /* 0x001fe2000001ff00 */
[----:B-1----:R-:W-:Y:S02]  /*41e0*/  LEA R32, P1, R4, R230, 0x1 ;  /* 0x000000e604207211 */ /* 0x002fe400078208ff */
[----:B--2---:R-:W-:Y:S02]  /*41f0*/  LEA R24, R44, R17, 0x4 ;  /* 0x000000112c187211 */ /* 0x004fe400078e20ff */
[----:B------:R-:W-:Y:S02]  /*4200*/  LEA.HI.X.SX32 R33, R4, R42, 0x1, P1 ;  /* 0x0000002a04217211 */ /* 0x000fe400008f0eff */
[C---:B------:R-:W-:Y:S01]  /*4210*/  LEA R30, P1, R7.reuse, R230, 0x1 ;  /* 0x000000e6071e7211 */ /* 0x040fe200078208ff */
[----:B------:R-:W-:Y:S02]  /*4220*/  IMAD R4, R44, 0x8, R24 ;  /* 0x000000082c047824 */ /* 0x000fe400078e0218 */
[----:B------:R0:W-:Y:S01]  /*4230*/  STL.64 [R1+0xa8], R32 ;  /* 0x0000a82001007387 */ /* 0x0001e20000100a00 */
[----:B------:R-:W-:-:S02]  /*4240*/  LEA.HI.X.SX32 R31, R7, R42, 0x1, P1 ;  /* 0x0000002a071f7211 */ /* 0x000fc400008f0eff */
[----:B------:R-:W-:Y:S01]  /*4250*/  LEA R5, R44, R4, 0x3 ;  /* 0x000000042c057211 */ /* 0x000fe200078e18ff */
[----:B------:R1:W-:Y:S04]  /*4260*/  STL.64 [R1+0xa0], R28 ;  /* 0x0000a01c01007387 */ /* 0x0003e80000100a00 */
[----:B------:R2:W-:Y:S04]  /*4270*/  STL.64 [R1+0x98], R26 ;  /* 0x0000981a01007387 */ /* 0x0005e80000100a00 */
[----:B------:R3:W-:Y:S01]  /*4280*/  STL.64 [R1+0x90], R30 ;  /* 0x0000901e01007387 */ /* 0x0007e20000100a00 */
[----:B0-----:R-:W-:Y:S01]  /*4290*/  CS2R R32, SRZ ;  /* 0x0000000000207805 */ /* 0x001fe2000001ff00 */
[----:B-1----:R-:W-:-:S02]  /*42a0*/  LEA R28, P3, R3, R230, 0x1 ;  /* 0x000000e6031c7211 */ /* 0x002fc400078608ff */
[----:B--2---:R-:W-:Y:S02]  /*42b0*/  LEA R26, P4, R8, R230, 0x1 ;  /* 0x000000e6081a7211 */ /* 0x004fe400078808ff */
[-C--:B------:R-:W-:Y:S01]  /*42c0*/  LEA.HI.X.SX32 R29, R3, R42.reuse, 0x1, P3 ;  /* 0x0000002a031d7211 */ /* 0x080fe200018f0eff */
[----:B------:R-:W-:Y:S01]  /*42d0*/  IMAD R3, R44, 0x8, R5 ;  /* 0x000000082c037824 */ /* 0x000fe200078e0205 */
[----:B------:R-:W-:Y:S02]  /*42e0*/  LEA.HI.X.SX32 R27, R8, R42, 0x1, P4 ;  /* 0x0000002a081b7211 */ /* 0x000fe400020f0eff */
[C---:B---3--:R-:W-:Y:S01]  /*42f0*/  LEA R30, P1, R13.reuse, R230, 0x1 ;  /* 0x000000e60d1e7211 */ /* 0x048fe200078208ff */
[----:B------:R0:W-:Y:S01]  /*4300*/  STL.64 [R1+0x80], R28 ;  /* 0x0000801c01007387 */ /* 0x0001e20000100a00 */
[C---:B------:R-:W-:Y:S02]  /*4310*/  LEA R6, R44.reuse, R3, 0x3 ;  /* 0x000000032c067211 */ /* 0x040fe400078e18ff */
[----:B------:R-:W-:Y:S01]  /*4320*/  LEA.HI.X.SX32 R31, R13, R42, 0x1, P1 ;  /* 0x0000002a0d1f7211 */ /* 0x000fe200008f0eff */
[----:B------:R1:W-:Y:S02]  /*4330*/  STL.64 [R1+0x78], R26 ;  /* 0x0000781a01007387 */ /* 0x0003e40000100a00 */
[----:B------:R-:W-:-:S02]  /*4340*/  IMAD R7, R44, 0x8, R6 ;  /* 0x000000082c077824 */ /* 0x000fc400078e0206 */
[----:B------:R2:W-:Y:S03]  /*4350*/  STL.64 [R1+0x70], R30 ;  /* 0x0000701e01007387 */ /* 0x0005e60000100a00 */
[----:B------:R-:W-:Y:S02]  /*4360*/  LEA R8, R44, R7, 0x3 ;  /* 0x000000072c087211 */ /* 0x000fe400078e18ff */
[-C--:B0-----:R-:W-:Y:S02]  /*4370*/  LEA R28, P3, R14, R230.reuse, 0x1 ;  /* 0x000000e60e1c7211 */ /* 0x081fe400078608ff */
[C---:B-1----:R-:W-:Y:S01]  /*4380*/  LEA R26, P4, R15.reuse, R230, 0x1 ;  /* 0x000000e60f1a7211 */ /* 0x042fe200078808ff */
[----:B------:R-:W-:Y:S01]  /*4390*/  IMAD R13, R44, 0x10, R8 ;  /* 0x000000102c0d7824 */ /* 0x000fe200078e0208 */
[-C--:B------:R-:W-:Y:S02]  /*43a0*/  LEA.HI.X.SX32 R29, R14, R42.reuse, 0x1, P3 ;  /* 0x0000002a0e1d7211 */ /* 0x080fe400018f0eff */
[----:B------:R-:W-:-:S02]  /*43b0*/  LEA.HI.X.SX32 R27, R15, R42, 0x1, P4 ;  /* 0x0000002a0f1b7211 */ /* 0x000fc400020f0eff */
[----:B--2---:R-:W-:Y:S01]  /*43c0*/  LEA R30, P1, R16, R230, 0x1 ;  /* 0x000000e6101e7211 */ /* 0x004fe200078208ff */
[----:B------:R0:W-:Y:S01]  /*43d0*/  STL.64 [R1+0x68], R28 ;  /* 0x0000681c01007387 */ /* 0x0001e20000100a00 */
[----:B------:R-:W-:Y:S02]  /*43e0*/  LEA R14, R44, R13, 0x3 ;  /* 0x0000000d2c0e7211 */ /* 0x000fe400078e18ff */
[----:B------:R-:W-:Y:S01]  /*43f0*/  LEA.HI.X.SX32 R31, R16, R42, 0x1, P1 ;  /* 0x0000002a101f7211 */ /* 0x000fe200008f0eff */
[----:B------:R1:W-:Y:S04]  /*4400*/  STL.64 [R1+0x60], R26 ;  /* 0x0000601a01007387 */ /* 0x0003e80000100a00 */
[----:B------:R2:W-:Y:S01]  /*4410*/  STL.64 [R1+0x58], R30 ;  /* 0x0000581e01007387 */ /* 0x0005e20000100a00 */
[----:B0-----:R-:W-:-:S02]  /*4420*/  LEA R28, P3, R17, R230, 0x1 ;  /* 0x000000e6111c7211 */ /* 0x001fc400078608ff */
[C---:B-1----:R-:W-:Y:S02]  /*4430*/  LEA R26, P4, R24.reuse, R230, 0x1 ;  /* 0x000000e6181a7211 */ /* 0x042fe400078808ff */
[-C--:B------:R-:W-:Y:S02]  /*4440*/  LEA.HI.X.SX32 R29, R17, R42.reuse, 0x1, P3 ;  /* 0x0000002a111d7211 */ /* 0x080fe400018f0eff */
[----:B------:R-:W-:Y:S01]  /*4450*/  LEA.HI.X.SX32 R27, R24, R42, 0x1, P4 ;  /* 0x0000002a181b7211 */ /* 0x000fe200020f0eff */
[----:B--2---:R-:W-:Y:S01]  /*4460*/  CS2R R30, SRZ ;  /* 0x00000000001e7805 */ /* 0x004fe2000001ff00 */
[C---:B------:R-:W-:Y:S01]  /*4470*/  LEA R16, P4, R3.reuse, R230, 0x1 ;  /* 0x000000e603107211 */ /* 0x040fe200078808ff */
[----:B------:R0:W-:Y:S03]  /*4480*/  STL.64 [R1+0x50], R28 ;  /* 0x0000501c01007387 */ /* 0x0001e60000100a00 */
[----:B------:R-:W-:Y:S01]  /*4490*/  LEA.HI.X.SX32 R17, R3, R42, 0x1, P4 ;  /* 0x0000002a03117211 */ /* 0x000fe200020f0eff */
[----:B------:R1:W-:Y:S01]  /*44a0*/  STL.64 [R1+0x40], R26 ;  /* 0x0000401a01007387 */ /* 0x0003e20000100a00 */
[----:B------:R-:W-:Y:S01]  /*44b0*/  IMAD R3, R44, 0x8, R14 ;  /* 0x000000082c037824 */ /* 0x000fe200078e020e */
[----:B0-----:R-:W-:-:S02]  /*44c0*/  LEA R28, P1, R4, R230, 0x1 ;  /* 0x000000e6041c7211 */ /* 0x001fc400078208ff */
[C---:B-1----:R-:W-:Y:S02]  /*44d0*/  LEA R26, P3, R5.reuse, R230, 0x1 ;  /* 0x000000e6051a7211 */ /* 0x042fe400078608ff */
[-C--:B------:R-:W-:Y:S02]  /*44e0*/  LEA.HI.X.SX32 R29, R4, R42.reuse, 0x1, P1 ;  /* 0x0000002a041d7211 */ /* 0x080fe400008f0eff */
[----:B------:R-:W-:Y:S02]  /*44f0*/  LEA.HI.X.SX32 R27, R5, R42, 0x1, P3 ;  /* 0x0000002a051b7211 */ /* 0x000fe400018f0eff */
[----:B------:R-:W-:Y:S01]  /*4500*/  LEA R4, R44, R3, 0x3 ;  /* 0x000000032c047211 */ /* 0x000fe200078e18ff */
[----:B------:R0:W-:Y:S01]  /*4510*/  STL.64 [R1+0x38], R28 ;  /* 0x0000381c01007387 */ /* 0x0001e20000100a00 */
[----:B------:R-:W-:-:S03]  /*4520*/  LEA R24, P3, R7, R230, 0x1 ;  /* 0x000000e607187211 */ /* 0x000fc600078608ff */
[----:B------:R1:W-:Y:S01]  /*4530*/  STL.64 [R1+0x30], R26 ;  /* 0x0000301a01007387 */ /* 0x0003e20000100a00 */
[----:B------:R-:W-:Y:S01]  /*4540*/  IMAD R5, R44, 0x8, R4 ;  /* 0x000000082c057824 */ /* 0x000fe200078e0204 */
[----:B------:R-:W-:Y:S01]  /*4550*/  LEA.HI.X.SX32 R25, R7, R42, 0x1, P3 ;  /* 0x0000002a07197211 */ /* 0x000fe200018f0eff */
[----:B------:R-:W-:Y:S01]  /*4560*/  IMAD.MOV.U32 R7, RZ, RZ, RZ ;  /* 0x000000ffff077224 */ /* 0x000fe200078e00ff */
[----:B------:R2:W-:Y:S01]  /*4570*/  STL.64 [R1+0x28], R16 ;  /* 0x0000281001007387 */ /* 0x0005e20000100a00 */
[----:B------:R-:W-:Y:S01]  /*4580*/  LEA R250, P3, R14, R230, 0x1 ;  /* 0x000000e60efa7211 */ /* 0x000fe200078608ff */
[----:B0-----:R-:W-:-:S03]  /*4590*/  CS2R R28, SRZ ;  /* 0x00000000001c7805 */ /* 0x001fc6000001ff00 */
[----:B------:R-:W-:Y:S01]  /*45a0*/  LEA.HI.X.SX32 R251, R14, R42, 0x1, P3 ;  /* 0x0000002a0efb7211 */ /* 0x000fe200018f0eff */
[----:B------:R-:W-:Y:S01]  /*45b0*/  IMAD.MOV.U32 R14, RZ, RZ, RZ ;  /* 0x000000ffff0e7224 */ /* 0x000fe200078e00ff */
[CC--:B------:R-:W-:Y:S02]  /*45c0*/  LEA R238, P3, R5.reuse, R230.reuse, 0x1 ;  /* 0x000000e605ee7211 */ /* 0x0c0fe400078608ff */
[----:B-1----:R-:W-:Y:S02]  /*45d0*/  LEA R26, P1, R6, R230, 0x1 ;  /* 0x000000e6061a7211 */ /* 0x002fe400078208ff */
[----:B------:R-:W-:Y:S02]  /*45e0*/  LEA.HI.X.SX32 R239, R5, R42, 0x1, P3 ;  /* 0x0000002a05ef7211 */ /* 0x000fe400018f0eff */
[----:B--2---:R-:W-:Y:S02]  /*45f0*/  LEA R16, P4, R8, R230, 0x1 ;  /* 0x000000e608107211 */ /* 0x004fe400078808ff */
[----:B------:R-:W-:-:S02]  /*4600*/  LEA.HI.X.SX32 R27, R6, R42, 0x1, P1 ;  /* 0x0000002a061b7211 */ /* 0x000fc400008f0eff */
[----:B------:R-:W-:Y:S02]  /*4610*/  LEA.HI.X.SX32 R17, R8, R42, 0x1, P4 ;  /* 0x0000002a08117211 */ /* 0x000fe400020f0eff */
[C---:B------:R-:W-:Y:S01]  /*4620*/  LEA R246, P4, R3.reuse, R230, 0x1 ;  /* 0x000000e603f67211 */ /* 0x040fe200078808ff */
[----:B------:R0:W-:Y:S01]  /*4630*/  STL.64 [R1+0x20], R26 ;  /* 0x0000201a01007387 */ /* 0x0001e20000100a00 */
[----:B------:R-:W-:Y:S02]  /*4640*/  LEA R6, R44, R5, 0x3 ;  /* 0x000000052c067211 */ /* 0x000fe400078e18ff */
[----:B------:R-:W-:Y:S01]  /*4650*/  LEA.HI.X.SX32 R247, R3, R42, 0x1, P4 ;  /* 0x0000002a03f77211 */ /* 0x000fe200020f0eff */
[----:B------:R1:W-:Y:S01]  /*4660*/  STL.64 [R1+0x10], R16 ;  /* 0x0000101001007387 */ /* 0x0003e20000100a00 */
[----:B------:R-:W-:Y:S01]  /*4670*/  LEA R234, P4, R6, R230, 0x1 ;  /* 0x000000e606ea7211 */ /* 0x000fe200078808ff */
[----:B------:R-:W-:Y:S01]  /*4680*/  IMAD R3, R44, 0x8, R6 ;  /* 0x000000082c037824 */ /* 0x000fe200078e0206 */
[----:B------:R-:W-:Y:S01]  /*4690*/  ISETP.GE.U32.AND P3, PT, R146, 0x40, PT ;  /* 0x000000409200780c */ /* 0x000fe20003f66070 */
[----:B------:R2:W-:Y:S01]  /*46a0*/  STL.64 [R1+0x18], R24 ;  /* 0x0000181801007387 */ /* 0x0005e20000100a00 */
[----:B------:R-:W-:Y:S01]  /*46b0*/  LEA.HI.X.SX32 R235, R6, R42, 0x1, P4 ;  /* 0x0000002a06eb7211 */ /* 0x000fe200020f0eff */
[----:B------:R-:W-:Y:S01]  /*46c0*/  IMAD.MOV.U32 R6, RZ, RZ, -0x800000 ;  /* 0xff800000ff067424 */ /* 0x000fe200078e00ff */
[----:B------:R-:W-:Y:S01]  /*46d0*/  MOV R8, 0xff800000 ;  /* 0xff80000000087802 */ /* 0x000fe20000000f00 */
[----:B0-----:R-:W-:Y:S01]  /*46e0*/  CS2R R26, SRZ ;  /* 0x00000000001a7805 */ /* 0x001fe2000001ff00 */
[----:B------:R-:W-:Y:S01]  /*46f0*/  CS2R R44, SRZ ;  /* 0x00000000002c7805 */ /* 0x000fe2000001ff00 */
[----:B-1----:R-:W-:-:S04]  /*4700*/  LEA R16, P1, R13, R230, 0x1 ;  /* 0x000000e60d107211 */ /* 0x002fc800078208ff */
[----:B------:R-:W-:Y:S01]  /*4710*/  LEA.HI.X.SX32 R17, R13, R42, 0x1, P1 ;  /* 0x0000002a0d117211 */ /* 0x000fe200008f0eff */
[----:B------:R-:W-:Y:S01]  /*4720*/  IMAD.SHL.U32 R13, R146, 0x2, RZ ;  /* 0x00000002920d7824 */ /* 0x000fe200078e00ff */
[-C--:B------:R-:W-:Y:S01]  /*4730*/  LEA R242, P1, R4, R230.reuse, 0x1 ;  /* 0x000000e604f27211 */ /* 0x080fe200078208ff */
[----:B--2---:R-:W-:Y:S01]  /*4740*/  CS2R R24, SRZ ;  /* 0x0000000000187805 */ /* 0x004fe2000001ff00 */
[----:B------:R-:W-:Y:S01]  /*4750*/  LEA R230, P5, R3, R230, 0x1 ;  /* 0x000000e603e67211 */ /* 0x000fe200078a08ff */
[----:B------:R0:W-:Y:S01]  /*4760*/  STL.64 [R1], R16 ;  /* 0x0000001001007387 */ /* 0x0001e20000100a00 */
[----:B------:R-:W-:Y:S02]  /*4770*/  LOP3.LUT R157, R13, 0x10, RZ, 0x3c, !PT ;  /* 0x000000100d9d7812 */ /* 0x000fe400078e3cff */
[----:B------:R-:W-:Y:S02]  /*4780*/  LEA.HI.X.SX32 R231, R3, R42, 0x1, P5 ;  /* 0x0000002a03e77211 */ /* 0x000fe400028f0eff */
[----:B------:R-:W-:-:S02]  /*4790*/  MOV R3, c[0x0][0x1a4] ;  /* 0x0000690000037a02 */ /* 0x000fc40000000f00 */
[C---:B------:R-:W-:Y:S02]  /*47a0*/  LOP3.LUT R157, R13.reuse, 0x40, RZ, 0x3c, !PT ;  /* 0x000000400d9d7812 */ /* 0x040fe400078e3cff */
[----:B------:R-:W-:Y:S01]  /*47b0*/  LOP3.LUT R159, R13, 0x30, RZ, 0x3c, !PT ;  /* 0x000000300d9f7812 */ /* 0x000fe200078e3cff */
[----:B------:R-:W-:Y:S01]  /*47c0*/  IMAD R5, R3, 0x3, RZ ;  /* 0x0000000303057824 */ /* 0x000fe200078e02ff */
[----:B------:R-:W-:Y:S01]  /*47d0*/  LOP3.LUT R157, R13, 0x70, RZ, 0x3c, !PT ;  /* 0x000000700d9d7812 */ /* 0x000fe200078e3cff */
[C---:B0-----:R-:W-:Y:S01]  /*47e0*/  IMAD R16, R3.reuse, 0x5, RZ ;  /* 0x0000000503107824 */ /* 0x041fe200078e02ff */
[----:B------:R-:W-:Y:S01]  /*47f0*/  LEA.HI.X.SX32 R243, R4, R42, 0x1, P1 ;  /* 0x0000002a04f37211 */ /* 0x000fe200008f0eff */
[----:B------:R-:W-:Y:S01]  /*4800*/  IMAD.SHL.U32 R4, R3, 0x2, RZ ;  /* 0x0000000203047824 */ /* 0x000fe200078e00ff */
[----:B------:R-:W-:Y:S01]  /*4810*/  LOP3.LUT R159, R13, 0x60, RZ, 0x3c, !PT ;  /* 0x000000600d9f7812 */ /* 0x000fe200078e3cff */
[C---:B------:R-:W-:Y:S01]  /*4820*/  IMAD R147, R3.reuse, 0x7, RZ ;  /* 0x0000000703937824 */ /* 0x040fe200078e02ff */
[----:B------:R-:W-:Y:S01]  /*4830*/  LOP3.LUT P1, RZ, R156, 0x1, RZ, 0xc0, !PT ;  /* 0x000000019cff7812 */ /* 0x000fe2000782c0ff */
[----:B------:R-:W-:Y:S01]  /*4840*/  IMAD.WIDE R156, R3, 0x2, R18 ;  /* 0x00000002039c7825 */ /* 0x000fe200078e0212 */
[C---:B------:R-:W-:Y:S01]  /*4850*/  LOP3.LUT R160, R13.reuse, 0x20, RZ, 0x3c, !PT ;  /* 0x000000200da07812 */ /* 0x040fe200078e3cff */
[----:B------:R-:W-:Y:S01]  /*4860*/  CS2R R42, SRZ ;  /* 0x00000000002a7805 */ /* 0x000fe2000001ff00 */
[----:B------:R-:W-:Y:S01]  /*4870*/  LOP3.LUT R160, R13, 0x50, RZ, 0x3c, !PT ;  /* 0x000000500da07812 */ /* 0x000fe200078e3cff */
[C---:B------:R-:W-:Y:S01]  /*4880*/  IMAD.WIDE R158, R3.reuse, 0x2, R20 ;  /* 0x00000002039e7825 */ /* 0x040fe200078e0214 */
[----:B------:R0:W-:Y:S01]  /*4890*/  STL.64 [R1+0x3a8], R156 ;  /* 0x0003a89c01007387 */ /* 0x0001e20000100a00 */
[----:B------:R-:W-:-:S02]  /*48a0*/  SHF.L.U32 R15, R3, 0x2, RZ ;  /* 0x00000002030f7819 */ /* 0x000fc400000006ff */
[----:B------:R-:W-:Y:S01]  /*48b0*/  IMAD.WIDE R160, R4, 0x2, R18 ;  /* 0x0000000204a07825 */ /* 0x000fe200078e0212 */
[----:B------:R1:W-:Y:S01]  /*48c0*/  STL.64 [R1+0x3a0], R158 ;  /* 0x0003a09e01007387 */ /* 0x0003e20000100a00 */
[----:B------:R-:W-:Y:S02]  /*48d0*/  ISETP.LT.U32.AND P1, PT, R146, 0x40, !P1 ;  /* 0x000000409200780c */ /* 0x000fe40004f21070 */
[C---:B------:R-:W-:Y:S01]  /*48e0*/  IMAD R146, R3.reuse, 0x6, RZ ;  /* 0x0000000603927824 */ /* 0x040fe200078e02ff */
[----:B------:R2:W-:Y:S01]  /*48f0*/  STL.64 [R1+0x388], R160 ;  /* 0x000388a001007387 */ /* 0x0005e20000100a00 */
[C---:B------:R-:W-:Y:S01]  /*4900*/  IMAD.SHL.U32 R148, R3.reuse, 0x8, RZ ;  /* 0x0000000803947824 */ /* 0x040fe200078e00ff */
[----:B------:R-:W-:Y:S01]  /*4910*/  MOV R17, RZ ;  /* 0x000000ff00117202 */ /* 0x000fe20000000f00 */
[----:B------:R-:W-:Y:S02]  /*4920*/  IMAD R149, R3, 0x9, RZ ;  /* 0x0000000903957824 */ /* 0x000fe400078e02ff */
[----:B0-----:R-:W-:-:S04]  /*4930*/  IMAD.WIDE R156, R4, 0x2, R20 ;  /* 0x00000002049c7825 */ /* 0x001fc800078e0214 */
[C---:B-1----:R-:W-:Y:S01]  /*4940*/  IMAD.WIDE R158, R5.reuse, 0x2, R18 ;  /* 0x00000002059e7825 */ /* 0x042fe200078e0212 */
[----:B------:R0:W-:Y:S03]  /*4950*/  STL.64 [R1+0x380], R156 ;  /* 0x0003809c01007387 */ /* 0x0001e60000100a00 */
[----:B--2---:R-:W-:Y:S01]  /*4960*/  IMAD.WIDE R160, R5, 0x2, R20 ;  /* 0x0000000205a07825 */ /* 0x004fe200078e0214 */
[----:B------:R1:W-:Y:S03]  /*4970*/  STL.64 [R1+0x368], R158 ;  /* 0x0003689e01007387 */ /* 0x0003e60000100a00 */
[C---:B------:R-:W-:Y:S01]  /*4980*/  IMAD R150, R3.reuse, 0xa, RZ ;  /* 0x0000000a03967824 */ /* 0x040fe200078e02ff */
[----:B------:R2:W-:Y:S01]  /*4990*/  STL.64 [R1+0x360], R160 ;  /* 0x000360a001007387 */ /* 0x0005e20000100a00 */
[----:B------:R-:W-:-:S02]  /*49a0*/  IMAD R151, R3, 0xb, RZ ;  /* 0x0000000b03977824 */ /* 0x000fc400078e02ff */
[----:B------:R-:W-:Y:S02]  /*49b0*/  IMAD R152, R3, 0xc, RZ ;  /* 0x0000000c03987824 */ /* 0x000fe400078e02ff */
[----:B0-----:R-:W-:-:S04]  /*49c0*/  IMAD.WIDE R156, R15, 0x2, R18 ;  /* 0x000000020f9c7825 */ /* 0x001fc800078e0212 */
[----:B-1----:R-:W-:Y:S01]  /*49d0*/  IMAD.WIDE R158, R15, 0x2, R20 ;  /* 0x000000020f9e7825 */ /* 0x002fe200078e0214 */
        /* <DEDUP_REMOVED lines=8> */
[C---:B-1----:R-:W-:Y:S01]  /*4a60*/  IMAD.WIDE R158, R146.reuse, 0x2, R18 ;  /* 0x00000002929e7825 */ /* 0x042fe200078e0212 */
[----:B------:R0:W-:Y:S03]  /*4a70*/  STL.64 [R1+0x320], R156 ;  /* 0x0003209c01007387 */ /* 0x0001e60000100a00 */
[----:B--2---:R-:W-:Y:S01]  /*4a80*/  IMAD.WIDE R160, R146, 0x2, R20 ;  /* 0x0000000292a07825 */ /* 0x004fe200078e0214 */
[----:B------:R1:W-:Y:S04]  /*4a90*/  STL.64 [R1+0x308], R158 ;  /* 0x0003089e01007387 */ /* 0x0003e80000100a00 */
[----:B------:R2:W-:Y:S01]  /*4aa0*/  STL.64 [R1+0x300], R160 ;  /* 0x000300a001007387 */ /* 0x0005e20000100a00 */
[----:B0-----:R-:W-:-:S04]  /*4ab0*/  IMAD.WIDE R156, R147, 0x2, R18 ;  /* 0x00000002939c7825 */ /* 0x001fc800078e0212 */
[----:B-1----:R-:W-:Y:S01]  /*4ac0*/  IMAD.WIDE R158, R147, 0x2, R20 ;  /* 0x00000002939e7825 */ /* 0x002fe200078e0214 */
[----:B------:R0:W-:Y:S03]  /*4ad0*/  STL.64 [R1+0x2e8], R156 ;  /* 0x0002e89c01007387 */ /* 0x0001e60000100a00 */
[C---:B--2---:R-:W-:Y:S01]  /*4ae0*/  IMAD.WIDE R160, R148.reuse, 0x2, R18 ;  /* 0x0000000294a07825 */ /* 0x044fe200078e0212 */
[----:B------:R1:W-:Y:S04]  /*4af0*/  STL.64 [R1+0x2e0], R158 ;  /* 0x0002e09e01007387 */ /* 0x0003e80000100a00 */
[----:B------:R2:W-:Y:S01]  /*4b00*/  STL.64 [R1+0x2c8], R160 ;  /* 0x0002c8a001007387 */ /* 0x0005e20000100a00 */
        /* <DEDUP_REMOVED lines=13> */
[--C-:B-1----:R-:W-:Y:S01]  /*4be0*/  IMAD.WIDE R158, R3, 0x2, R22.reuse ;  /* 0x00000002039e7825 */ /* 0x102fe200078e0216 */
[----:B------:R0:W-:Y:S03]  /*4bf0*/  STL.64 [R1+0x260], R156 ;  /* 0x0002609c01007387 */ /* 0x0001e60000100a00 */
[--C-:B--2---:R-:W-:Y:S01]  /*4c00*/  IMAD.WIDE R160, R4, 0x2, R22.reuse ;  /* 0x0000000204a07825 */ /* 0x104fe200078e0216 */
        /* <DEDUP_REMOVED lines=17> */
[----:B--2---:R-:W-:Y:S01]  /*4d20*/  IMAD.WIDE R160, R151, 0x2, R22 ;  /* 0x0000000297a07825 */ /* 0x004fe200078e0216 */
[----:B------:R1:W-:Y:S04]  /*4d30*/  STL.64 [R1+0x278], R158 ;  /* 0x0002789e01007387 */ /* 0x0003e80000100a00 */
[----:B------:R-:W-:Y:S01]  /*4d40*/  STL.64 [R1+0x258], R160 ;  /* 0x000258a001007387 */ /* 0x000fe20000100a00 */
[----:B0-----:R-:W-:-:S04]  /*4d50*/  IMAD.WIDE R156, R3, 0x2, R192 ;  /* 0x00000002039c7825 */ /* 0x001fc800078e02c0 */
[--C-:B-1----:R-:W-:Y:S01]  /*4d60*/  IMAD.WIDE R158, R4, 0x2, R192.reuse ;  /* 0x00000002049e7825 */ /* 0x102fe200078e02c0 */
[----:B------:R0:W-:Y:S03]  /*4d70*/  STL.64 [R1+0x390], R156 ;  /* 0x0003909c01007387 */ /* 0x0001e60000100a00 */
[--C-:B------:R-:W-:Y:S01]  /*4d80*/  IMAD.WIDE R2, R5, 0x2, R192.reuse ;  /* 0x0000000205027825 */ /* 0x100fe200078e02c0 */
[----:B------:R-:W-:Y:S03]  /*4d90*/  STL.64 [R1+0x370], R158 ;  /* 0x0003709e01007387 */ /* 0x000fe60000100a00 */
[--C-:B------:R-:W-:Y:S01]  /*4da0*/  IMAD.WIDE R4, R16, 0x2, R192.reuse ;  /* 0x0000000210047825 */ /* 0x100fe200078e02c0 */
[----:B------:R1:W-:Y:S03]  /*4db0*/  STL.64 [R1+0x350], R2 ;  /* 0x0003500201007387 */ /* 0x0003e60000100a00 */
[----:B0-----:R-:W-:-:S05]  /*4dc0*/  IMAD.WIDE R156, R15, 0x2, R192 ;  /* 0x000000020f9c7825 */ /* 0x001fca00078e02c0 */
[----:B------:R-:W-:Y:S01]  /*4dd0*/  STL.64 [R1+0x330], R156 ;  /* 0x0003309c01007387 */ /* 0x000fe20000100a00 */
[----:B-1----:R-:W-:-:S03]  /*4de0*/  IMAD.WIDE R2, R146, 0x2, R192 ;  /* 0x0000000292027825 */ /* 0x002fc600078e02c0 */
[----:B------:R0:W-:Y:S01]  /*4df0*/  STL.64 [R1+0x310], R4 ;  /* 0x0003100401007387 */ /* 0x0001e20000100a00 */
[----:B------:R-:W-:-:S03]  /*4e00*/  IMAD.WIDE R146, R147, 0x2, R192 ;  /* 0x0000000293927825 */ /* 0x000fc600078e02c0 */
        /* <DEDUP_REMOVED lines=9> */
[C---:B-1----:R-:W-:Y:S01]  /*4ea0*/  IMAD.WIDE R2, R152.reuse, 0x2, R18 ;  /* 0x0000000298027825 */ /* 0x042fe200078e0212 */
[----:B------:R0:W-:Y:S03]  /*4eb0*/  STL.64 [R1+0x250], R4 ;  /* 0x0002500401007387 */ /* 0x0001e60000100a00 */
[C---:B--2---:R-:W-:Y:S01]  /*4ec0*/  IMAD.WIDE R146, R152.reuse, 0x2, R20 ;  /* 0x0000000298927825 */ /* 0x044fe200078e0214 */
        /* <DEDUP_REMOVED lines=27> */
[----:B-1----:R-:W-:-:S05]  /*5080*/  IMAD.WIDE R2, R155, 0x2, R192 ;  /* 0x000000029b027825 */ /* 0x002fca00078e02c0 */
[----:B------:R2:W-:Y:S04]  /*5090*/  STL.64 [R1+0x1d0], R2 ;  /* 0x0001d00201007387 */ /* 0x0005e80000100a00 */
[----:B------:R2:W-:Y:S02]  /*50a0*/  STL.64 [R1+0x1d8], R4 ;  /* 0x0001d80401007387 */ /* 0x0005e40000100a00 */
.L_x_1:
[----:B------:R-:W3:Y:S04]  /*50b0*/  LDL.64 R148, [R1+0x3a0] ;  /* 0x0003a00001947983 */ /* 0x000ee80000100a00 */
[----:B------:R-:W4:Y:S04]  /*50c0*/  LDL.64 R150, [R1+0x3a8] ;  /* 0x0003a80001967983 */ /* 0x000f280000100a00 */
[----:B------:R-:W5:Y:S04]  /*50d0*/  LDL.64 R170, [R1+0x398] ;  /* 0x0003980001aa7983 */ /* 0x000f680000100a00 */
[----:B--2---:R-:W2:Y:S04]  /*50e0*/  LDL.64 R156, [R1+0x378] ;  /* 0x00037800019c7983 */ /* 0x004ea80000100a00 */
[----:B------:R-:W2:Y:S04]  /*50f0*/  LDL.64 R164, [R1+0x380] ;  /* 0x0003800001a47983 */ /* 0x000ea80000100a00 */
[----:B------:R-:W2:Y:S04]  /*5100*/  LDL.64 R168, [R1+0x390] ;  /* 0x0003900001a87983 */ /* 0x000ea80000100a00 */
[----:B------:R-:W2:Y:S04]  /*5110*/  LDL.64 R154, [R1+0x370] ;  /* 0x00037000019a7983 */ /* 0x000ea80000100a00 */
[----:B------:R-:W2:Y:S04]  /*5120*/  LDL.64 R166, [R1+0x388] ;  /* 0x0003880001a67983 */ /* 0x000ea80000100a00 */
[----:B------:R-:W2:Y:S04]  /*5130*/  LDL.64 R178, [R1+0x350] ;  /* 0x0003500001b27983 */ /* 0x000ea80000100a00 */
[----:B------:R-:W2:Y:S04]  /*5140*/  LDL.64 R180, [R1+0x358] ;  /* 0x0003580001b47983 */ /* 0x000ea80000100a00 */
[----:B------:R-:W2:Y:S01]  /*5150*/  LDL.64 R172, [R1+0x360] ;  /* 0x0003600001ac7983 */ /* 0x000ea20000100a00 */
[----:B------:R-:W-:-:S03]  /*5160*/  IMAD.WIDE R2, R17, 0x2, R18 ;  /* 0x0000000211027825 */ /* 0x000fc600078e0212 */
[----:B------:R-:W2:Y:S01]  /*5170*/  LDL.64 R162, [R1+0x368] ;  /* 0x0003680001a27983 */ /* 0x000ea20000100a00 */
[----:B------:R-:W-:-:S03]  /*5180*/  IMAD.WIDE R146, R17, 0x2, R20 ;  /* 0x0000000211927825 */ /* 0x000fc600078e0214 */
[----:B------:R-:W2:Y:S01]  /*5190*/  LDL.64 R160, [R1+0x348] ;  /* 0x0003480001a07983 */ /* 0x000ea20000100a00 */
[----:B------:R-:W-:-:S03]  /*51a0*/  IMAD.WIDE R4, R17, 0x2, R22 ;  /* 0x0000000211047825 */ /* 0x000fc600078e0216 */
[----:B------:R0:W2:Y:S01]  /*51b0*/  LDG.E.U16 R2, [R2.64] ;  /* 0x0000000402027981 */ /* 0x0000a2000c1e1500 */
[----:B------:R-:W-:-:S03]  /*51c0*/  IMAD.WIDE R152, R17, 0x2, R192 ;  /* 0x0000000211987825 */ /* 0x000fc600078e02c0 */
[----:B------:R-:W2:Y:S04]  /*51d0*/  LDL.64 R158, [R1+0x340] ;  /* 0x00034000019e7983 */ /* 0x000ea80000100a00 */
[----:B------:R-:W2:Y:S04]  /*51e0*/  LDL.64 R174, [R1+0x330] ;  /* 0x0003300001ae7983 */ /* 0x000ea80000100a00 */
[----:B0-----:R5:W2:Y:S04]  /*51f0*/  LDG.E.U16 R3, [R146.64] ;  /* 0x0000000492037981 */ /* 0x001aa8000c1e1500 */
[----:B------:R0:W2:Y:S04]  /*5200*/  LDG.E.U16 R195, [R4.64] ;  /* 0x0000000404c37981 */ /* 0x0000a8000c1e1500 */
[----:B------:R-:W2:Y:S04]  /*5210*/  LDL.64 R198, [R1+0x328] ;  /* 0x0003280001c67983 */ /* 0x000ea80000100a00 */
[----:B------:R1:W2:Y:S04]  /*5220*/  LDG.E.U16 R183, [R152.64] ;  /* 0x0000000498b77981 */ /* 0x0002a8000c1e1500 */
[----:B------:R-:W2:Y:S04]  /*5230*/  LDL.64 R196, [R1+0x308] ;  /* 0x0003080001c47983 */ /* 0x000ea80000100a00 */
        /* <DEDUP_REMOVED lines=13> */
[----:B------:R-:W2:Y:S01]  /*5310*/  LDL.64 R232, [R1+0x1e0] ;  /* 0x0001e00001e87983 */ /* 0x000ea20000100a00 */
[----:B---3--:R-:W-:-:S04]  /*5320*/  IMAD.WIDE R148, R17, 0x2, R148 ;  /* 0x0000000211947825 */ /* 0x008fc800078e0294 */
[----:B----4-:R-:W-:-:S04]  /*5330*/  IMAD.WIDE R150, R17, 0x2, R150 ;  /* 0x0000000211967825 */ /* 0x010fc800078e0296 */
[C---:B-----5:R-:W-:Y:S02]  /*5340*/  IMAD.WIDE R146, R17.reuse, 0x2, R170 ;  /* 0x0000000211927825 */ /* 0x060fe400078e02aa */
[----:B------:R2:W3:Y:S04]  /*5350*/  LDG.E.U16 R170, [R148.64] ;  /* 0x0000000494aa7981 */ /* 0x0004e8000c1e1500 */
[----:B------:R4:W5:Y:S01]  /*5360*/  LDG.E.U16 R171, [R150.64] ;  /* 0x0000000496ab7981 */ /* 0x000962000c1e1500 */
[----:B--2---:R-:W-:-:S03]  /*5370*/  IMAD.WIDE R148, R17, 0x2, R156 ;  /* 0x0000000211947825 */ /* 0x004fc600078e029c */
[----:B------:R-:W2:Y:S01]  /*5380*/  LDL.64 R156, [R1+0x320] ;  /* 0x00032000019c7983 */ /* 0x000ea20000100a00 */
[----:B----4-:R-:W-:-:S03]  /*5390*/  IMAD.WIDE R150, R17, 0x2, R164 ;  /* 0x0000000211967825 */ /* 0x010fc600078e02a4 */
[----:B------:R4:W3:Y:S01]  /*53a0*/  LDG.E.U16 R165, [R148.64] ;  /* 0x0000000494a57981 */ /* 0x0008e2000c1e1500 */
[----:B0-----:R-:W-:-:S03]  /*53b0*/  IMAD.WIDE R4, R17, 0x2, R168 ;  /* 0x0000000211047825 */ /* 0x001fc600078e02a8 */
[----:B------:R0:W3:Y:S01]  /*53c0*/  LDG.E.U16 R169, [R146.64] ;  /* 0x0000000492a97981 */ /* 0x0000e2000c1e1500 */
[----:B-1----:R-:W-:-:S03]  /*53d0*/  IMAD.WIDE R152, R17, 0x2, R166 ;  /* 0x0000000211987825 */ /* 0x002fc600078e02a6 */
[----:B------:R1:W3:Y:S01]  /*53e0*/  LDG.E.U16 R166, [R150.64] ;  /* 0x0000000496a67981 */ /* 0x0002e2000c1e1500 */
[----:B----4-:R-:W-:-:S03]  /*53f0*/  IMAD.WIDE R148, R17, 0x2, R178 ;  /* 0x0000000211947825 */ /* 0x010fc600078e02b2 */
[----:B------:R-:W4:Y:S01]  /*5400*/  LDL.64 R178, [R1+0x300] ;  /* 0x0003000001b27983 */ /* 0x000f220000100a00 */
[----:B0-----:R-:W-:-:S03]  /*5410*/  IMAD.WIDE R146, R17, 0x2, R154 ;  /* 0x0000000211927825 */ /* 0x001fc600078e029a */
[----:B------:R-:W3:Y:S01]  /*5420*/  LDL.64 R154, [R1+0x318] ;  /* 0x00031800019a7983 */ /* 0x000ee20000100a00 */
[----:B-1----:R-:W-:-:S03]  /*5430*/  IMAD.WIDE R150, R17, 0x2, R180 ;  /* 0x0000000211967825 */ /* 0x002fc600078e02b4 */
[----:B------:R-:W4:Y:S04]  /*5440*/  LDL.64 R180, [R1+0x2f8] ;  /* 0x0002f80001b47983 */ /* 0x000f280000100a00 */
[----:B------:R0:W4:Y:S04]  /*5450*/  LDG.E.U16 R167, [R152.64] ;  /* 0x0000000498a77981 */ /* 0x000128000c1e1500 */
[----:B------:R1:W4:Y:S04]  /*5460*/  LDG.E.U16 R168, [R4.64] ;  /* 0x0000000404a87981 */ /* 0x000328000c1e1500 */
[----:B------:R1:W5:Y:S01]  /*5470*/  LDG.E.U16 R164, [R146.64] ;  /* 0x0000000492a47981 */ /* 0x000362000c1e1500 */
[----:B0-----:R-:W-:-:S03]  /*5480*/  IMAD.WIDE R152, R17, 0x2, R172 ;  /* 0x0000000211987825 */ /* 0x001fc600078e02ac */
[----:B------:R-:W5:Y:S01]  /*5490*/  LDL.64 R172, [R1+0x310] ;  /* 0x0003100001ac7983 */ /* 0x000f620000100a00 */
[----:B-1----:R-:W-:-:S03]  /*54a0*/  IMAD.WIDE R4, R17, 0x2, R162 ;  /* 0x0000000211047825 */ /* 0x002fc600078e02a2 */
[----:B------:R0:W5:Y:S01]  /*54b0*/  LDG.E.U16 R162, [R152.64] ;  /* 0x0000000498a27981 */ /* 0x000162000c1e1500 */
[----:B------:R-:W-:-:S03]  /*54c0*/  IMAD.WIDE R146, R17, 0x2, R160 ;  /* 0x0000000211927825 */ /* 0x000fc600078e02a0 */
[----:B------:R1:W5:Y:S04]  /*54d0*/  LDG.E.U16 R163, [R4.64] ;  /* 0x0000000404a37981 */ /* 0x000368000c1e1500 */
[----:B------:R0:W5:Y:S04]  /*54e0*/  LDG.E.U16 R161, [R150.64] ;  /* 0x0000000496a17981 */ /* 0x000168000c1e1500 */
[----:B------:R0:W5:Y:S01]  /*54f0*/  LDG.E.U16 R160, [R148.64] ;  /* 0x0000000494a07981 */ /* 0x000162000c1e1500 */
[----:B-1----:R-:W-:-:S03]  /*5500*/  IMAD.WIDE R4, R17, 0x2, R158 ;  /* 0x0000000211047825 */ /* 0x002fc600078e029e */
[----:B------:R2:W5:Y:S01]  /*5510*/  LDG.E.U16 R159, [R146.64] ;  /* 0x00000004929f7981 */ /* 0x000562000c1e1500 */
[----:B0-----:R-:W-:-:S03]  /*5520*/  IMAD.WIDE R150, R17, 0x2, R174 ;  /* 0x0000000211967825 */ /* 0x001fc600078e02ae */
[----:B------:R3:W5:Y:S01]  /*5530*/  LDG.E.U16 R158, [R4.64] ;  /* 0x00000004049e7981 */ /* 0x000762000c1e1500 */
[----:B------:R-:W-:-:S03]  /*5540*/  IMAD.WIDE R148, R17, 0x2, R198 ;  /* 0x0000000211947825 */ /* 0x000fc600078e02c6 */
[----:B------:R-:W5:Y:S01]  /*5550*/  LDL.64 R174, [R1+0x2d0] ;  /* 0x0002d00001ae7983 */ /* 0x000f620000100a00 */
[----:B------:R-:W-:-:S03]  /*5560*/  IMAD.WIDE R152, R17, 0x2, R176 ;  /* 0x0000000211987825 */ /* 0x000fc600078e02b0 */
[----:B------:R-:W5:Y:S04]  /*5570*/  LDL.64 R176, [R1+0x2e0] ;  /* 0x0002e00001b07983 */ /* 0x000f680000100a00 */
[----:B------:R-:W5:Y:S01]  /*5580*/  LDL.64 R198, [R1+0x2b8] ;  /* 0x0002b80001c67983 */ /* 0x000f620000100a00 */
[----:B--2---:R-:W-:-:S03]  /*5590*/  IMAD.WIDE R146, R17, 0x2, R156 ;  /* 0x0000000211927825 */ /* 0x004fc600078e029c */
[----:B------:R0:W2:Y:S04]  /*55a0*/  LDG.E.U16 R156, [R150.64] ;  /* 0x00000004969c7981 */ /* 0x0000a8000c1e1500 */
[----:B------:R1:W2:Y:S01]  /*55b0*/  LDG.E.U16 R157, [R152.64] ;  /* 0x00000004989d7981 */ /* 0x0002a2000c1e1500 */
[----:B0-----:R-:W-:-:S03]  /*55c0*/  IMAD.WIDE R150, R17, 0x2, R196 ;  /* 0x0000000211967825 */ /* 0x001fc600078e02c4 */
[----:B------:R-:W2:Y:S04]  /*55d0*/  LDL.64 R196, [R1+0x2b0] ;  /* 0x0002b00001c47983 */ /* 0x000ea80000100a00 */
[----:B------:R0:W2:Y:S01]  /*55e0*/  LDG.E.U16 R151, [R150.64] ;  /* 0x0000000496977981 */ /* 0x0000a2000c1e1500 */
[----:B---3--:R-:W-:-:S03]  /*55f0*/  IMAD.WIDE R4, R17, 0x2, R154 ;  /* 0x0000000211047825 */ /* 0x008fc600078e029a */
[----:B------:R4:W3:Y:S04]  /*5600*/  LDG.E.U16 R155, [R148.64] ;  /* 0x00000004949b7981 */ /* 0x0008e8000c1e1500 */
[----:B------:R0:W3:Y:S04]  /*5610*/  LDG.E.U16 R154, [R146.64] ;  /* 0x00000004929a7981 */ /* 0x0000e8000c1e1500 */
[----:B-1----:R1:W3:Y:S01]  /*5620*/  LDG.E.U16 R153, [R4.64] ;  /* 0x0000000404997981 */ /* 0x0022e2000c1e1500 */
[----:B----4-:R-:W-:-:S03]  /*5630*/  IMAD.WIDE R148, R17, 0x2, R178 ;  /* 0x0000000211947825 */ /* 0x010fc600078e02b2 */
[----:B------:R-:W4:Y:S01]  /*5640*/  LDL.64 R178, [R1+0x2a8] ;  /* 0x0002a80001b27983 */ /* 0x000f220000100a00 */
[----:B0-----:R-:W-:-:S03]  /*5650*/  IMAD.WIDE R146, R17, 0x2, R180 ;  /* 0x0000000211927825 */ /* 0x001fc600078e02b4 */
[----:B------:R0:W3:Y:S01]  /*5660*/  LDG.E.U16 R150, [R148.64] ;  /* 0x0000000494967981 */ /* 0x0000e2000c1e1500 */
[----:B-1----:R-:W-:-:S03]  /*5670*/  IMAD.WIDE R4, R17, 0x2, R208 ;  /* 0x0000000211047825 */ /* 0x002fc600078e02d0 */
[----:B------:R-:W3:Y:S01]  /*5680*/  LDL.64 R208, [R1+0x280] ;  /* 0x0002800001d07983 */ /* 0x000ee20000100a00 */
[----:B-----5:R-:W-:-:S03]  /*5690*/  IMAD.WIDE R172, R17, 0x2, R172 ;  /* 0x0000000211ac7825 */ /* 0x020fc600078e02ac */
[----:B------:R-:W5:Y:S04]  /*56a0*/  LDL.64 R180, [R1+0x2a0] ;  /* 0x0002a00001b47983 */ /* 0x000f680000100a00 */
[----:B0-----:R0:W5:Y:S04]  /*56b0*/  LDG.E.U16 R149, [R146.64] ;  /* 0x0000000492957981 */ /* 0x001168000c1e1500 */
[----:B------:R1:W5:Y:S04]  /*56c0*/  LDG.E.U16 R148, [R4.64] ;  /* 0x0000000404947981 */ /* 0x000368000c1e1500 */
[----:B------:R1:W5:Y:S01]  /*56d0*/  LDG.E.U16 R152, [R172.64] ;  /* 0x00000004ac987981 */ /* 0x000362000c1e1500 */
[----:B0-----:R-:W-:-:S03]  /*56e0*/  IMAD.WIDE R146, R17, 0x2, R206 ;  /* 0x0000000211927825 */ /* 0x001fc600078e02ce */
[----:B------:R-:W5:Y:S01]  /*56f0*/  LDL.64 R206, [R1+0x298] ;  /* 0x0002980001ce7983 */ /* 0x000f620000100a00 */
[----:B-1----:R-:W-:-:S03]  /*5700*/  IMAD.WIDE R4, R17, 0x2, R204 ;  /* 0x0000000211047825 */ /* 0x002fc600078e02cc */
[----:B------:R-:W5:Y:S01]  /*5710*/  LDL.64 R204, [R1+0x270] ;  /* 0x0002700001cc7983 */ /* 0x000f620000100a00 */
[----:B------:R-:W-:-:S03]  /*5720*/  IMAD.WIDE R172, R17, 0x2, R202 ;  /* 0x0000000211ac7825 */ /* 0x000fc600078e02ca */
[----:B------:R-:W5:Y:S01]  /*5730*/  LDL.64 R202, [R1+0x278] ;  /* 0x0002780001ca7983 */ /* 0x000f620000100a00 */
[----:B------:R-:W-:-:S03]  /*5740*/  IMAD.WIDE R176, R17, 0x2, R176 ;  /* 0x0000000211b07825 */ /* 0x000fc600078e02b0 */
[----:B------:R0:W5:Y:S01]  /*5750*/  LDG.E.U16 R182, [R172.64] ;  /* 0x00000004acb67981 */ /* 0x000162000c1e1500 */
[----:B------:R-:W-:-:S03]  /*5760*/  IMAD.WIDE R174, R17, 0x2, R174 ;  /* 0x0000000211ae7825 */ /* 0x000fc600078e02ae */
[----:B------:R1:W5:Y:S04]  /*5770*/  LDG.E.U16 R147, [R146.64] ;  /* 0x0000000492937981 */ /* 0x000368000c1e1500 */
[----:B------:R1:W5:Y:S01]  /*5780*/  LDG.E.U16 R5, [R4.64] ;  /* 0x0000000404057981 */ /* 0x000362000c1e1500 */
[----:B0-----:R-:W-:-:S03]  /*5790*/  IMAD.WIDE R172, R17, 0x2, R200 ;  /* 0x0000000211ac7825 */ /* 0x001fc600078e02c8 */
[----:B-1----:R2:W5:Y:S04]  /*57a0*/  LDG.E.U16 R146, [R176.64] ;  /* 0x00000004b0927981 */ /* 0x002568000c1e1500 */
[----:B------:R0:W5:Y:S02]  /*57b0*/  LDG.E.U16 R4, [R174.64] ;  /* 0x00000004ae047981 */ /* 0x000164000c1e1500 */
[----:B0-----:R-:W-:-:S04]  /*57c0*/  IMAD.WIDE R174, R17, 0x2, R198 ;  /* 0x0000000211ae7825 */ /* 0x001fc800078e02c6 */
[C---:B--2---:R-:W-:Y:S02]  /*57d0*/  IMAD.WIDE R176, R17.reuse, 0x2, R196 ;  /* 0x0000000211b07825 */ /* 0x044fe400078e02c4 */
[----:B------:R0:W2:Y:S04]  /*57e0*/  LDG.E.U16 R196, [R172.64] ;  /* 0x00000004acc47981 */ /* 0x0000a8000c1e1500 */
[----:B------:R1:W2:Y:S04]  /*57f0*/  LDG.E.U16 R197, [R174.64] ;  /* 0x00000004aec57981 */ /* 0x0002a8000c1e1500 */
[----:B------:R0:W2:Y:S01]  /*5800*/  LDG.E.U16 R198, [R176.64] ;  /* 0x00000004b0c67981 */ /* 0x0000a2000c1e1500 */
[----:B-1----:R-:W-:-:S03]  /*5810*/  IMAD.WIDE R174, R17, 0x2, R222 ;  /* 0x0000000211ae7825 */ /* 0x002fc600078e02de */
[----:B------:R-:W2:Y:S01]  /*5820*/  LDL.64 R222, [R1+0x258] ;  /* 0x0002580001de7983 */ /* 0x000ea20000100a00 */
[----:B----4-:R-:W-:-:S05]  /*5830*/  IMAD.WIDE R178, R17, 0x2, R178 ;  /* 0x0000000211b27825 */ /* 0x010fca00078e02b2 */
[----:B------:R3:W4:Y:S01]  /*5840*/  LDG.E.U16 R199, [R178.64] ;  /* 0x00000004b2c77981 */ /* 0x000722000c1e1500 */
[----:B0-----:R-:W-:-:S03]  /*5850*/  IMAD.WIDE R176, R17, 0x2, R212 ;  /* 0x0000000211b07825 */ /* 0x001fc600078e02d4 */
[----:B------:R-:W4:Y:S01]  /*5860*/  LDL.64 R212, [R1+0x248] ;  /* 0x0002480001d47983 */ /* 0x000f220000100a00 */
[----:B---3--:R-:W-:-:S03]  /*5870*/  IMAD.WIDE R178, R17, 0x2, R208 ;  /* 0x0000000211b27825 */ /* 0x008fc600078e02d0 */
[----:B------:R-:W3:Y:S01]  /*5880*/  LDL.64 R208, [R1+0x250] ;  /* 0x0002500001d07983 */ /* 0x000ee20000100a00 */
[----:B-----5:R-:W-:-:S03]  /*5890*/  IMAD.WIDE R180, R17, 0x2, R180 ;  /* 0x0000000211b47825 */ /* 0x020fc600078e02b4 */
[----:B------:R0:W5:Y:S04]  /*58a0*/  LDG.E.U16 R178, [R178.64] ;  /* 0x00000004b2b27981 */ /* 0x000168000c1e1500 */
[----:B------:R1:W4:Y:S01]  /*58b0*/  LDG.E.U16 R200, [R180.64] ;  /* 0x00000004b4c87981 */ /* 0x000322000c1e1500 */
[----:B------:R-:W-:-:S03]  /*58c0*/  IMAD.WIDE R172, R17, 0x2, R206 ;  /* 0x0000000211ac7825 */ /* 0x000fc600078e02ce */
[----:B------:R-:W4:Y:S04]  /*58d0*/  LDL.64 R206, [R1+0x260] ;  /* 0x0002600001ce7983 */ /* 0x000f280000100a00 */
[----:B------:R0:W5:Y:S01]  /*58e0*/  LDG.E.U16 R201, [R172.64] ;  /* 0x00000004acc97981 */ /* 0x000162000c1e1500 */
[----:B-1----:R-:W-:-:S03]  /*58f0*/  IMAD.WIDE R180, R17, 0x2, R202 ;  /* 0x0000000211b47825 */ /* 0x002fc600078e02ca */
[----:B------:R1:W5:Y:S04]  /*5900*/  LDG.E.U16 R202, [R174.64] ;  /* 0x00000004aeca7981 */ /* 0x000368000c1e1500 */
[----:B------:R4:W5:Y:S01]  /*5910*/  LDG.E.U16 R203, [R176.64] ;  /* 0x00000004b0cb7981 */ /* 0x000962000c1e1500 */
[----:B0-----:R-:W-:-:S03]  /*5920*/  IMAD.WIDE R172, R17, 0x2, R204 ;  /* 0x0000000211ac7825 */ /* 0x001fc600078e02cc */
[----:B------:R-:W5:Y:S01]  /*5930*/  LDL.64 R204, [R1+0x240] ;  /* 0x0002400001cc7983 */ /* 0x000f620000100a00 */
[----:B-1----:R-:W-:-:S03]  /*5940*/  IMAD.WIDE R174, R17, 0x2, R210 ;  /* 0x0000000211ae7825 */ /* 0x002fc600078e02d2 */
[----:B------:R-:W5:Y:S04]  /*5950*/  LDL.64 R210, [R1+0x238] ;  /* 0x0002380001d27983 */ /* 0x000f680000100a00 */
[----:B------:R2:W5:Y:S04]  /*5960*/  LDG.E.U16 R179, [R172.64] ;  /* 0x00000004acb37981 */ /* 0x000568000c1e1500 */
[----:B------:R0:W5:Y:S04]  /*5970*/  LDG.E.U16 R180, [R180.64] ;  /* 0x00000004b4b47981 */ /* 0x000168000c1e1500 */
[----:B0-----:R3:W5:Y:S01]  /*5980*/  LDG.E.U16 R181, [R174.64] ;  /* 0x00000004aeb57981 */ /* 0x001762000c1e1500 */
[----:B--2---:R-:W-:-:S03]  /*5990*/  IMAD.WIDE R172, R17, 0x2, R222 ;  /* 0x0000000211ac7825 */ /* 0x004fc600078e02de */
[----:B------:R-:W2:Y:S01]  /*59a0*/  LDL.64 R222, [R1+0x218] ;  /* 0x0002180001de7983 */ /* 0x000ea20000100a00 */
[----:B---3--:R-:W-:-:S03]  /*59b0*/  IMAD.WIDE R174, R17, 0x2, R208 ;  /* 0x0000000211ae7825 */ /* 0x008fc600078e02d0 */
[----:B------:R-:W3:Y:S04]  /*59c0*/  LDL.64 R208, [R1+0x220] ;  /* 0x0002200001d07983 */ /* 0x000ee80000100a00 */
[----:B------:R0:W2:Y:S01]  /*59d0*/  LDG.E.U16 R174, [R174.64] ;  /* 0x00000004aeae7981 */ /* 0x0000a2000c1e1500 */
[----:B----4-:R-:W-:-:S03]  /*59e0*/  IMAD.WIDE R176, R17, 0x2, R206 ;  /* 0x0000000211b07825 */ /* 0x010fc600078e02ce */
[----:B------:R-:W4:Y:S04]  /*59f0*/  LDL.64 R206, [R1+0x230] ;  /* 0x0002300001ce7983 */ /* 0x000f280000100a00 */
[----:B------:R1:W2:Y:S04]  /*5a00*/  LDG.E.U16 R176, [R176.64] ;  /* 0x00000004b0b07981 */ /* 0x0002a8000c1e1500 */
[----:B-1----:R1:W2:Y:S02]  /*5a10*/  LDG.E.U16 R177, [R172.64] ;  /* 0x00000004acb17981 */ /* 0x0022a4000c1e1500 */
[----:B-1----:R-:W-:-:S02]  /*5a20*/  IMAD.WIDE R172, R17, 0x2, R212 ;  /* 0x0000000211ac7825 */ /* 0x002fc400078e02d4 */
[----:B------:R-:W2:Y:S04]  /*5a30*/  LDL.64 R212, [R1+0x200] ;  /* 0x0002000001d47983 */ /* 0x000ea80000100a00 */
[----:B0-----:R5:W2:Y:S02]  /*5a40*/  LDG.E.U16 R175, [R172.64] ;  /* 0x00000004acaf7981 */ /* 0x001aa4000c1e1500 */
[----:B-----5:R-:W-:-:S05]  /*5a50*/  IMAD.WIDE R172, R17, 0x2, R204 ;  /* 0x0000000211ac7825 */ /* 0x020fca00078e02cc */
[----:B------:R0:W5:Y:S02]  /*5a60*/  LDG.E.U16 R204, [R172.64] ;  /* 0x00000004accc7981 */ /* 0x000164000c1e1500 */
[C---:B0-----:R-:W-:Y:S02]  /*5a70*/  IMAD.WIDE R172, R17.reuse, 0x2, R210 ;  /* 0x0000000211ac7825 */ /* 0x041fe400078e02d2 */
[----:B------:R-:W5:Y:S04]  /*5a80*/  LDL.64 R210, [R1+0x210] ;  /* 0x0002100001d27983 */ /* 0x000f680000100a00 */
[----:B------:R4:W5:Y:S02]  /*5a90*/  LDG.E.U16 R205, [R172.64] ;  /* 0x00000004accd7981 */ /* 0x000964000c1e1500 */
[----:B----4-:R-:W-:-:S05]  /*5aa0*/  IMAD.WIDE R172, R17, 0x2, R206 ;  /* 0x0000000211ac7825 */ /* 0x010fca00078e02ce */
[----:B------:R0:W4:Y:S02]  /*5ab0*/  LDG.E.U16 R206, [R172.64] ;  /* 0x00000004acce7981 */ /* 0x000124000c1e1500 */
[C---:B0-----:R-:W-:Y:S02]  /*5ac0*/  IMAD.WIDE R172, R17.reuse, 0x2, R228 ;  /* 0x0000000211ac7825 */ /* 0x041fe400078e02e4 */
[----:B------:R-:W4:Y:S04]  /*5ad0*/  LDL.64 R228, [R1+0x1d8] ;  /* 0x0001d80001e47983 */ /* 0x000f280000100a00 */
[----:B------:R3:W4:Y:S02]  /*5ae0*/  LDG.E.U16 R207, [R172.64] ;  /* 0x00000004accf7981 */ /* 0x000724000c1e1500 */
[----:B---3--:R-:W-:-:S05]  /*5af0*/  IMAD.WIDE R172, R17, 0x2, R208 ;  /* 0x0000000211ac7825 */ /* 0x008fca00078e02d0 */
[----:B------:R2:W3:Y:S02]  /*5b00*/  LDG.E.U16 R208, [R172.64] ;  /* 0x00000004acd07981 */ /* 0x0004e4000c1e1500 */
[C---:B--2---:R-:W-:Y:S02]  /*5b10*/  IMAD.WIDE R172, R17.reuse, 0x2, R222 ;  /* 0x0000000211ac7825 */ /* 0x044fe400078e02de */
[----:B------:R-:W2:Y:S04]  /*5b20*/  LDL.64 R222, [R1+0x1d0] ;  /* 0x0001d00001de7983 */ /* 0x000ea80000100a00 */
[----:B------:R5:W2:Y:S02]  /*5b30*/  LDG.E.U16 R209, [R172.64] ;  /* 0x00000004acd17981 */ /* 0x000aa4000c1e1500 */
[----:B-----5:R-:W-:-:S05]  /*5b40*/  IMAD.WIDE R172, R17, 0x2, R210 ;  /* 0x0000000211ac7825 */ /* 0x020fca00078e02d2 */
[----:B------:R0:W5:Y:S04]  /*5b50*/  LDG.E.U16 R210, [R172.64] ;  /* 0x00000004acd27981 */ /* 0x000168000c1e1500 */
[----:B0-----:R-:W2:Y:S02]  /*5b60*/  LDL.64 R172, [R1+0x208] ;  /* 0x0002080001ac7983 */ /* 0x001ea40000100a00 */
[----:B--2---:R-:W-:-:S05]  /*5b70*/  IMAD.WIDE R172, R17, 0x2, R172 ;  /* 0x0000000211ac7825 */ /* 0x004fca00078e02ac */
[----:B------:R0:W2:Y:S02]  /*5b80*/  LDG.E.U16 R211, [R172.64] ;  /* 0x00000004acd37981 */ /* 0x0000a4000c1e1500 */
[----:B0-----:R-:W-:-:S05]  /*5b90*/  IMAD.WIDE R172, R17, 0x2, R212 ;  /* 0x0000000211ac7825 */ /* 0x001fca00078e02d4 */
[----:B------:R0:W2:Y:S02]  /*5ba0*/  LDG.E.U16 R212, [R172.64] ;  /* 0x00000004acd47981 */ /* 0x0000a4000c1e1500 */
[C---:B0-----:R-:W-:Y:S02]  /*5bb0*/  IMAD.WIDE R172, R17.reuse, 0x2, R244 ;  /* 0x0000000211ac7825 */ /* 0x041fe400078e02f4 */
[----:B------:R-:W0:Y:S04]  /*5bc0*/  S2R R226, SR_TID.X ;  /* 0x0000000000e27919 */ /* 0x000e280000002100 */
[----:B------:R1:W2:Y:S04]  /*5bd0*/  LDG.E.U16 R213, [R172.64] ;  /* 0x00000004acd57981 */ /* 0x0002a8000c1e1500 */
[----:B------:R-:W2:Y:S01]  /*5be0*/  LDL.64 R244, [R1+0x50] ;  /* 0x0000500001f47983 */ /* 0x000ea20000100a00 */
[----:B-1----:R-:W-:-:S03]  /*5bf0*/  IMAD.WIDE R172, R17, 0x2, R240 ;  /* 0x0000000211ac7825 */ /* 0x002fc600078e02f0 */
[----:B------:R-:W2:Y:S04]  /*5c00*/  LDL.64 R240, [R1+0x1b8] ;  /* 0x0001b80001f07983 */ /* 0x000ea80000100a00 */
[----:B------:R1:W2:Y:S02]  /*5c10*/  LDG.E.U16 R214, [R172.64] ;  /* 0x00000004acd67981 */ /* 0x0002a4000c1e1500 */
[C---:B-1----:R-:W-:Y:S02]  /*5c20*/  IMAD.WIDE R172, R17.reuse, 0x2, R236 ;  /* 0x0000000211ac7825 */ /* 0x042fe400078e02ec */
[----:B------:R-:W2:Y:S04]  /*5c30*/  LDL.64 R236, [R1+0x1a8] ;  /* 0x0001a80001ec7983 */ /* 0x000ea80000100a00 */
[----:B------:R1:W2:Y:S02]  /*5c40*/  LDG.E.U16 R216, [R172.64] ;  /* 0x00000004acd87981 */ /* 0x0002a4000c1e1500 */
[----:B-1----:R-:W-:-:S02]  /*5c50*/  IMAD.WIDE R172, R17, 0x2, R232 ;  /* 0x0000000211ac7825 */ /* 0x002fc400078e02e8 */
[----:B------:R-:W2:Y:S04]  /*5c60*/  LDL.64 R232, [R1+0x1a0] ;  /* 0x0001a00001e87983 */ /* 0x000ea80000100a00 */
[----:B------:R4:W2:Y:S02]  /*5c70*/  LDG.E.U16 R218, [R172.64] ;  /* 0x00000004acda7981 */ /* 0x0008a4000c1e1500 */
[C---:B----4-:R-:W-:Y:S02]  /*5c80*/  IMAD.WIDE R172, R17.reuse, 0x2, R228 ;  /* 0x0000000211ac7825 */ /* 0x050fe400078e02e4 */
[----:B------:R-:W4:Y:S04]  /*5c90*/  LDL.64 R228, [R1+0x198] ;  /* 0x0001980001e47983 */ /* 0x000f280000100a00 */
[----:B------:R1:W4:Y:S02]  /*5ca0*/  LDG.E.U16 R220, [R172.64] ;  /* 0x00000004acdc7981 */ /* 0x000324000c1e1500 */
[----:B-1----:R-:W-:-:S06]  /*5cb0*/  IMAD.WIDE R172, R17, 0x2, R222 ;  /* 0x0000000211ac7825 */ /* 0x002fcc00078e02de */
[----:B------:R-:W4:Y:S04]  /*5cc0*/  LDG.E.U16 R172, [R172.64] ;  /* 0x00000004acac7981 */ /* 0x000f28000c1e1500 */
[----:B------:R-:W-:Y:S01]  /*5cd0*/  BAR.SYNC.DEFER_BLOCKING 0x0 ;  /* 0x0000000000007b1d */ /* 0x000fe20000010000 */
[C---:B------:R-:W-:Y:S02]  /*5ce0*/  LOP3.LUT R222, R13.reuse, 0x10, RZ, 0x3c, !PT ;  /* 0x000000100dde7812 */ /* 0x040fe400078e3cff */
[----:B------:R-:W-:-:S03]  /*5cf0*/  LOP3.LUT R223, R13, 0x20, RZ, 0x3c, !PT ;  /* 0x000000200ddf7812 */ /* 0x000fc600078e3cff */
        /* <DEDUP_REMOVED lines=15> */
[----:B------:R1:W-:Y:S04]  /*5df0*/  STS.U16 [R222+0xa700], R202 ;  /* 0x00a700cade007388 */ /* 0x0003e80000000400 */
[----:B------:R-:W-:Y:S04]  /*5e00*/  STS.U16 [R223+0x8800], R167 ;  /* 0x008800a7df007388 */ /* 0x000fe80000000400 */
[----:B------:R-:W-:Y:S01]  /*5e10*/  STS.U16 [R223+0x8900], R166 ;  /* 0x008900a6df007388 */ /* 0x000fe20000000400 */
[----:B-1----:R-:W-:-:S03]  /*5e20*/  LOP3.LUT R222, R13, 0x30, RZ, 0x3c, !PT ;  /* 0x000000300dde7812 */ /* 0x002fc600078e3cff */
        /* <DEDUP_REMOVED lines=23> */
[----:B------:R-:W-:Y:S01]  /*5fa0*/  STS.U16 [R223+0xb300], R206 ;  /* 0x00b300cedf007388 */ /* 0x000fe20000000400 */
[----:B------:R-:W-:-:S03]  /*5fb0*/  LOP3.LUT R3, R13, 0x60, RZ, 0x3c, !PT ;  /* 0x000000600d037812 */ /* 0x000fc600078e3cff */
[----:B------:R-:W-:Y:S04]  /*5fc0*/  STS.U16 [R222+0x9400], R155 ;  /* 0x0094009bde007388 */ /* 0x000fe80000000400 */
[----:B------:R-:W-:Y:S04]  /*5fd0*/  STS.U16 [R222+0x9500], R154 ;  /* 0x0095009ade007388 */ /* 0x000fe80000000400 */
[----:B------:R-:W-:Y:S04]  /*5fe0*/  STS.U16 [R222+0x9600], R153 ;  /* 0x00960099de007388 */ /* 0x000fe80000000400 */
[----:B------:R-:W-:Y:S04]  /*5ff0*/  STS.U16 [R222+0x9700], R152 ;  /* 0x00970098de007388 */ /* 0x000fe80000000400 */
[----:B------:R-:W-:Y:S04]  /*6000*/  STS.U16 [R222+0xb400], R207 ;  /* 0x00b400cfde007388 */ /* 0x000fe80000000400 */
[----:B---3--:R-:W-:Y:S04]  /*6010*/  STS.U16 [R222+0xb500], R208 ;  /* 0x00b500d0de007388 */ /* 0x008fe80000000400 */
[----:B------:R-:W-:Y:S04]  /*6020*/  STS.U16 [R222+0xb600], R209 ;  /* 0x00b600d1de007388 */ /* 0x000fe80000000400 */
[----:B-----5:R1:W-:Y:S01]  /*6030*/  STS.U16 [R222+0xb700], R210 ;  /* 0x00b700d2de007388 */ /* 0x0203e20000000400 */
[----:B------:R-:W-:-:S03]  /*6040*/  LOP3.LUT R2, R13, 0x70, RZ, 0x3c, !PT ;  /* 0x000000700d027812 */ /* 0x000fc600078e3cff */
[----:B------:R-:W-:Y:S04]  /*6050*/  STS.U16 [R3+0x9800], R151 ;  /* 0x0098009703007388 */ /* 0x000fe80000000400 */
[----:B------:R-:W-:Y:S04]  /*6060*/  STS.U16 [R3+0x9900], R150 ;  /* 0x0099009603007388 */ /* 0x000fe80000000400 */
[----:B------:R-:W-:Y:S04]  /*6070*/  STS.U16 [R3+0x9a00], R149 ;  /* 0x009a009503007388 */ /* 0x000fe80000000400 */
[----:B------:R-:W-:Y:S04]  /*6080*/  STS.U16 [R3+0x9b00], R148 ;  /* 0x009b009403007388 */ /* 0x000fe80000000400 */
[----:B--2---:R-:W-:Y:S04]  /*6090*/  STS.U16 [R3+0xb800], R211 ;  /* 0x00b800d303007388 */ /* 0x004fe80000000400 */
        /* <DEDUP_REMOVED lines=9> */
[----:B0-----:R-:W-:-:S03]  /*6130*/  LOP3.LUT R200, R226, 0x7f, RZ, 0xc0, !PT ;  /* 0x0000007fe2c87812 */ /* 0x001fc600078ec0ff */
[----:B------:R-:W2:Y:S04]  /*6140*/  LDL.64 R196, [R1+0x180] ;  /* 0x0001800001c47983 */ /* 0x000ea80000100a00 */
[----:B------:R-:W3:Y:S04]  /*6150*/  LDL.64 R180, [R1+0x170] ;  /* 0x0001700001b47983 */ /* 0x000ee80000100a00 */
[----:B----4-:R-:W-:Y:S04]  /*6160*/  STS.U16 [R2+0xbe00], R220 ;  /* 0x00be00dc02007388 */ /* 0x010fe80000000400 */
[----:B-1----:R-:W4:Y:S04]  /*6170*/  LDL.64 R222, [R1+0x190] ;  /* 0x0001900001de7983 */ /* 0x002f280000100a00 */
[----:B------:R-:W5:Y:S04]  /*6180*/  LDL.64 R198, [R1+0x188] ;  /* 0x0001880001c67983 */ /* 0x000f680000100a00 */
[----:B------:R-:W2:Y:S04]  /*6190*/  LDL.64 R182, [R1+0x178] ;  /* 0x0001780001b67983 */ /* 0x000ea80000100a00 */
[----:B------:R0:W-:Y:S04]  /*61a0*/  STS.U16 [R2+0xbf00], R172 ;  /* 0x00bf00ac02007388 */ /* 0x0001e80000000400 */
[----:B------:R-:W-:Y:S06]  /*61b0*/  BAR.SYNC.DEFER_BLOCKING 0x0 ;  /* 0x0000000000007b1d */ /* 0x000fec0000010000 */
[----:B------:R-:W-:Y:S04]  /*61c0*/  LDSM.16.MT88.4 R172, [R11] ;  /* 0x000000000bac783b */ /* 0x000fe80000004200 */
[----:B------:R-:W1:Y:S04]  /*61d0*/  LDSM.16.M88.4 R156, [R9+0x8000] ;  /* 0x00800000099c783b */ /* 0x000e680000000200 */
[----:B------:R-:W1:Y:S04]  /*61e0*/  LDSM.16.MT88.4 R168, [R249] ;  /* 0x00000000f9a8783b */ /* 0x000e680000004200 */
[----:B------:R-:W1:Y:S04]  /*61f0*/  LDSM.16.MT88.4 R160, [R11+0x400] ;  /* 0x000400000ba0783b */ /* 0x000e680000004200 */
[----:B------:R-:W1:Y:S01]  /*6200*/  LDSM.16.MT88.4 R148, [R249+0x400] ;  /* 0x00040000f994783b */ /* 0x000e620000004200 */
[----:B0-----:R-:W-:-:S03]  /*6210*/  LOP3.LUT R2, R9, 0x40, RZ, 0x3c, !PT ;  /* 0x0000004009027812 */ /* 0x001fc600078e3cff */
[----:B------:R-:W-:Y:S04]  /*6220*/  LDSM.16.MT88.4 R176, [R11+0x800] ;  /* 0x000800000bb0783b */ /* 0x000fe80000004200 */
[----:B------:R-:W0:Y:S04]  /*6230*/  LDSM.16.M88.4 R152, [R2+0x8000] ;  /* 0x008000000298783b */ /* 0x000e280000000200 */
[----:B------:R-:W0:Y:S01]  /*6240*/  LDSM.16.MT88.4 R164, [R249+0x800] ;  /* 0x00080000f9a4783b */ /* 0x000e220000004200 */
[-C--:B-1----:R-:W-:Y:S08]  /*6250*/  HMMA.16816.F32.BF16 R172, R172, R156.reuse, RZ ;  /* 0x0000009cacac723c */ /* 0x082ff000000418ff */
[----:B------:R-:W-:Y:S11]  /*6260*/  HMMA.16816.F32.BF16 R168, R168, R156, RZ ;  /* 0x0000009ca8a8723c */ /* 0x000ff600000418ff */
[----:B------:R-:W-:Y:S05]  /*6270*/  @!UPT UIADD3 URZ, URZ, URZ, URZ ;  /* 0x0000003f3f3ff290 */ /* 0x000fea000fffe03f */
[-C--:B------:R-:W-:Y:S01]  /*6280*/  HMMA.16816.F32.BF16 R160, R160, R158.reuse, R172 ;  /* 0x0000009ea0a0723c */ /* 0x080fe200000418ac */
[----:B------:R-:W-:Y:S07]  /*6290*/  LDSM.16.MT88.4 R172, [R11+0x1000] ;  /* 0x001000000bac783b */ /* 0x000fee0000004200 */
[----:B------:R-:W-:Y:S01]  /*62a0*/  HMMA.16816.F32.BF16 R168, R148, R158, R168 ;  /* 0x0000009e94a8723c */ /* 0x000fe200000418a8 */
[----:B------:R-:W1:Y:S04]  /*62b0*/  LDSM.16.MT88.4 R156, [R11+0xc00] ;  /* 0x000c00000b9c783b */ /* 0x000e680000004200 */
[----:B------:R-:W1:Y:S11]  /*62c0*/  LDSM.16.MT88.4 R148, [R249+0xc00] ;  /* 0x000c0000f994783b */ /* 0x000e760000004200 */
[-C--:B0-----:R-:W-:Y:S01]  /*62d0*/  HMMA.16816.F32.BF16 R176, R176, R152.reuse, R160 ;  /* 0x00000098b0b0723c */ /* 0x081fe200000418a0 */
[----:B------:R-:W0:Y:S07]  /*62e0*/  LDSM.16.M88.4 R160, [R9+0x8080] ;  /* 0x0080800009a0783b */ /* 0x000e2e0000000200 */
[----:B------:R-:W-:Y:S01]  /*62f0*/  HMMA.16816.F32.BF16 R164, R164, R152, R168 ;  /* 0x00000098a4a4723c */ /* 0x000fe200000418a8 */
[----:B------:R-:W0:Y:S11]  /*6300*/  LDSM.16.MT88.4 R168, [R249+0x1000] ;  /* 0x00100000f9a8783b */ /* 0x000e360000004200 */
[----:B------:R-:W-:Y:S04]  /*6310*/  @!UPT UIADD3 URZ, URZ, URZ, URZ ;  /* 0x0000003f3f3ff290 */ /* 0x000fe8000fffe03f */
[-C--:B-1----:R-:W-:Y:S01]  /*6320*/  HMMA.16816.F32.BF16 R156, R156, R154.reuse, R176 ;  /* 0x0000009a9c9c723c */ /* 0x082fe200000418b0 */
        /* <DEDUP_REMOVED lines=23> */
[----:B------:R-:W2:Y:S11]  /*64a0*/  LDSM.16.MT88.4 R148, [R249+0x2400] ;  /* 0x00240000f994783b */ /* 0x000eb60000004200 */
[-C--:B0-----:R-:W-:Y:S01]  /*64b0*/  HMMA.16816.F32.BF16 R172, R172, R152.reuse, R160 ;  /* 0x00000098acac723c */ /* 0x081fe200000418a0 */
[----:B------:R-:W0:Y:S07]  /*64c0*/  LDSM.16.M88.4 R160, [R2+0x8100] ;  /* 0x0081000002a0783b */ /* 0x000e2e0000000200 */
[----:B------:R-:W-:Y:S01]  /*64d0*/  HMMA.16816.F32.BF16 R168, R168, R152, R164 ;  /* 0x00000098a8a8723c */ /* 0x000fe200000418a4 */
[----:B------:R-:W0:Y:S11]  /*64e0*/  LDSM.16.MT88.4 R164, [R249+0x2800] ;  /* 0x00280000f9a4783b */ /* 0x000e360000004200 */
[----:B------:R-:W-:Y:S04]  /*64f0*/  @!UPT UIADD3 URZ, URZ, URZ, URZ ;  /* 0x0000003f3f3ff290 */ /* 0x000fe8000fffe03f */
[-C--:B-1----:R-:W-:Y:S01]  /*6500*/  HMMA.16816.F32.BF16 R156, R156, R154.reuse, R172 ;  /* 0x0000009a9c9c723c */ /* 0x082fe200000418ac */
[----:B------:R-:W-:Y:S07]  /*6510*/  LDSM.16.MT88.4 R172, [R11+0x3000] ;  /* 0x003000000bac783b */ /* 0x000fee0000004200 */
[----:B--2---:R-:W-:Y:S01]  /*6520*/  HMMA.16816.F32.BF16 R168, R148, R154, R168 ;  /* 0x0000009a94a8723c */ /* 0x004fe200000418a8 */
        /* <DEDUP_REMOVED lines=13> */
[----:B------:R-:W-:Y:S07]  /*6600*/  LDSM.16.M88.4 R148, [R2+0x8180] ;  /* 0x008180000294783b */ /* 0x000fee0000000200 */
        /* <DEDUP_REMOVED lines=9> */
[----:B------:R-:W-:Y:S07]  /*66a0*/  LDSM.16.MT88.4 R164, [R11+0x4000] ;  /* 0x004000000ba4783b */ /* 0x000fee0000004200 */
[----:B------:R-:W-:Y:S01]  /*66b0*/  HMMA.16816.F32.BF16 R176, R176, R148, R168 ;  /* 0x00000094b0b0723c */ /* 0x000fe200000418a8 */
[----:B------:R-:W0:Y:S11]  /*66c0*/  LDSM.16.M88.4 R168, [R9+0x8200] ;  /* 0x0082000009a8783b */ /* 0x000e360000000200 */
        /* <DEDUP_REMOVED lines=15> */
[----:B------:R-:W-:Y:S11]  /*67c0*/  LDSM.16.MT88.4 R168, [R11+0x5000] ;  /* 0x005000000ba8783b */ /* 0x000ff60000004200 */
[-C--:B0-----:R-:W-:Y:S01]  /*67d0*/  HMMA.16816.F32.BF16 R152, R160, R164.reuse, R152 ;  /* 0x000000a4a098723c */ /* 0x081fe20000041898 */
[----:B------:R-:W0:Y:S07]  /*67e0*/  LDSM.16.M88.4 R160, [R9+0x8280] ;  /* 0x0082800009a0783b */ /* 0x000e2e0000000200 */
[----:B------:R-:W-:Y:S01]  /*67f0*/  HMMA.16816.F32.BF16 R176, R172, R164, R176 ;  /* 0x000000a4acb0723c */ /* 0x000fe200000418b0 */
[----:B------:R-:W2:Y:S11]  /*6800*/  LDSM.16.MT88.4 R172, [R249+0x5000] ;  /* 0x00500000f9ac783b */ /* 0x000eb60000004200 */
[----:B------:R-:W-:Y:S04]  /*6810*/  @!UPT UIADD3 URZ, URZ, URZ, URZ ;  /* 0x0000003f3f3ff290 */ /* 0x000fe8000fffe03f */
[-C--:B-1----:R-:W-:Y:S01]  /*6820*/  HMMA.16816.F32.BF16 R148, R148, R166.reuse, R152 ;  /* 0x000000a69494723c */ /* 0x082fe20000041898 */
[----:B------:R-:W-:Y:S07]  /*6830*/  LDSM.16.MT88.4 R152, [R249+0x5400] ;  /* 0x00540000f998783b */ /* 0x000fee0000004200 */
[----:B------:R-:W-:Y:S01]  /*6840*/  HMMA.16816.F32.BF16 R176, R156, R166, R176 ;  /* 0x000000a69cb0723c */ /* 0x000fe200000418b0 */
[----:B------:R-:W1:Y:S04]  /*6850*/  LDSM.16.MT88.4 R156, [R11+0x5400] ;  /* 0x005400000b9c783b */ /* 0x000e680000004200 */
[----:B------:R-:W-:Y:S11]  /*6860*/  LDSM.16.MT88.4 R164, [R11+0x5800] ;  /* 0x005800000ba4783b */ /* 0x000ff60000004200 */
[-C--:B0-----:R-:W-:Y:S01]  /*6870*/  HMMA.16816.F32.BF16 R148, R168, R160.reuse, R148 ;  /* 0x000000a0a894723c */ /* 0x081fe20000041894 */
[----:B------:R-:W0:Y:S07]  /*6880*/  LDSM.16.M88.4 R168, [R2+0x8280] ;  /* 0x0082800002a8783b */ /* 0x000e2e0000000200 */
[----:B--2---:R-:W-:Y:S01]  /*6890*/  HMMA.16816.F32.BF16 R176, R172, R160, R176 ;  /* 0x000000a0acb0723c */ /* 0x004fe200000418b0 */
[----:B------:R-:W2:Y:S11]  /*68a0*/  LDSM.16.MT88.4 R172, [R249+0x5800] ;  /* 0x00580000f9ac783b */ /* 0x000eb60000004200 */
[----:B------:R-:W-:Y:S04]  /*68b0*/  @!UPT UIADD3 URZ, URZ, URZ, URZ ;  /* 0x0000003f3f3ff290 */ /* 0x000fe8000fffe03f */
[-C--:B-1----:R-:W-:Y:S01]  /*68c0*/  HMMA.16816.F32.BF16 R148, R156, R162.reuse, R148 ;  /* 0x000000a29c94723c */ /* 0x082fe20000041894 */
[----:B------:R-:W-:Y:S07]  /*68d0*/  LDSM.16.MT88.4 R156, [R249+0x5c00] ;  /* 0x005c0000f99c783b */ /* 0x000fee0000004200 */
[----:B------:R-:W-:Y:S01]  /*68e0*/  HMMA.16816.F32.BF16 R176, R152, R162, R176 ;  /* 0x000000a298b0723c */ /* 0x000fe200000418b0 */
[----:B------:R-:W1:Y:S04]  /*68f0*/  LDSM.16.MT88.4 R152, [R11+0x5c00] ;  /* 0x005c00000b98783b */ /* 0x000e680000004200 */
[----:B------:R-:W-:Y:S11]  /*6900*/  LDSM.16.M88.4 R160, [R9+0x8300] ;  /* 0x0083000009a0783b */ /* 0x000ff60000000200 */
[-C--:B0-----:R-:W-:Y:S01]  /*6910*/  HMMA.16816.F32.BF16 R148, R164, R168.reuse, R148 ;  /* 0x000000a8a494723c */ /* 0x081fe20000041894 */
[----:B------:R-:W0:Y:S07]  /*6920*/  LDSM.16.MT88.4 R164, [R11+0x6000] ;  /* 0x006000000ba4783b */ /* 0x000e2e0000004200 */
        /* <DEDUP_REMOVED lines=14> */
[----:B------:R-:W1:Y:S07]  /*6a10*/  LDSM.16.MT88.4 R156, [R11+0x6c00] ;  /* 0x006c00000b9c783b */ /* 0x000e6e0000004200 */
[----:B------:R-:W-:Y:S01]  /*6a20*/  HMMA.16816.F32.BF16 R176, R152, R162, R176 ;  /* 0x000000a298b0723c */ /* 0x000fe200000418b0 */
[----:B------:R-:W3:Y:S04]  /*6a30*/  LDSM.16.MT88.4 R152, [R249+0x6c00] ;  /* 0x006c0000f998783b */ /* 0x000ee80000004200 */
        /* <DEDUP_REMOVED lines=8> */
[----:B---3--:R-:W-:Y:S01]  /*6ac0*/  HMMA.16816.F32.BF16 R176, R152, R170, R176 ;  /* 0x000000aa98b0723c */ /* 0x008fe200000418b0 */
[----:B------:R-:W1:Y:S04]  /*6ad0*/  LDSM.16.MT88.4 R152, [R11+0x7400] ;  /* 0x007400000b98783b */ /* 0x000e680000004200 */
[----:B------:R-:W-:Y:S11]  /*6ae0*/  LDSM.16.M88.4 R168, [R2+0x8380] ;  /* 0x0083800002a8783b */ /* 0x000ff60000000200 */
[-C--:B0-----:R-:W-:Y:S01]  /*6af0*/  HMMA.16816.F32.BF16 R148, R160, R164.reuse, R148 ;  /* 0x000000a4a094723c */ /* 0x081fe20000041894 */
[----:B------:R-:W0:Y:S07]  /*6b00*/  LDSM.16.MT88.4 R160, [R11+0x7800] ;  /* 0x007800000ba0783b */ /* 0x000e2e0000004200 */
[----:B--2---:R-:W-:Y:S01]  /*6b10*/  HMMA.16816.F32.BF16 R172, R172, R164, R176 ;  /* 0x000000a4acac723c */ /* 0x004fe200000418b0 */
[----:B------:R-:W2:Y:S04]  /*6b20*/  LDSM.16.MT88.4 R176, [R249+0x7800] ;  /* 0x00780000f9b0783b */ /* 0x000ea80000004200 */
[----:B------:R-:W3:Y:S11]  /*6b30*/  LDL.64 R164, [R1+0x1b0] ;  /* 0x0001b00001a47983 */ /* 0x000ef60000100a00 */
[-C--:B-1----:R-:W-:Y:S01]  /*6b40*/  HMMA.16816.F32.BF16 R148, R152, R166.reuse, R148 ;  /* 0x000000a69894723c */ /* 0x082fe20000041894 */
[----:B------:R-:W1:Y:S07]  /*6b50*/  LDSM.16.MT88.4 R152, [R11+0x7c00] ;  /* 0x007c00000b98783b */ /* 0x000e6e0000004200 */
[----:B------:R-:W-:Y:S01]  /*6b60*/  HMMA.16816.F32.BF16 R172, R156, R166, R172 ;  /* 0x000000a69cac723c */ /* 0x000fe200000418ac */
[----:B------:R-:W4:Y:S04]  /*6b70*/  LDSM.16.MT88.4 R156, [R249+0x7c00] ;  /* 0x007c0000f99c783b */ /* 0x000f280000004200 */
[----:B------:R-:W3:Y:S11]  /*6b80*/  LDL.64 R166, [R1+0x168] ;  /* 0x0001680001a67983 */ /* 0x000ef60000100a00 */
[-C--:B0-----:R-:W-:Y:S01]  /*6b90*/  HMMA.16816.F32.BF16 R148, R160, R168.reuse, R148 ;  /* 0x000000a8a094723c */ /* 0x081fe20000041894 */
[----:B------:R-:W3:Y:S07]  /*6ba0*/  LDL.64 R162, [R1+0x148] ;  /* 0x0001480001a27983 */ /* 0x000eee0000100a00 */
[----:B--2---:R-:W-:Y:S01]  /*6bb0*/  HMMA.16816.F32.BF16 R172, R176, R168, R172 ;  /* 0x000000a8b0ac723c */ /* 0x004fe200000418ac */
[----:B------:R-:W2:Y:S04]  /*6bc0*/  LDL.64 R178, [R1+0x160] ;  /* 0x0001600001b27983 */ /* 0x000ea80000100a00 */
[----:B------:R-:W2:Y:S04]  /*6bd0*/  LDL.64 R176, [R1+0x150] ;  /* 0x0001500001b07983 */ /* 0x000ea80000100a00 */
[----:B------:R-:W2:Y:S07]  /*6be0*/  LDL.64 R168, [R1+0x128] ;  /* 0x0001280001a87983 */ /* 0x000eae0000100a00 */
[-C--:B-1----:R-:W-:Y:S08]  /*6bf0*/  HMMA.16816.F32.BF16 R152, R152, R170.reuse, R148 ;  /* 0x000000aa9898723c */ /* 0x082ff00000041894 */
[----:B----4-:R-:W-:Y:S01]  /*6c00*/  HMMA.16816.F32.BF16 R148, R156, R170, R172 ;  /* 0x000000aa9c94723c */ /* 0x010fe200000418ac */
[----:B------:R-:W4:Y:S04]  /*6c10*/  LDL.64 R158, [R1+0x1c0] ;  /* 0x0001c000019e7983 */ /* 0x000f280000100a00 */
[----:B------:R-:W2:Y:S04]  /*6c20*/  LDL.64 R174, [R1+0x130] ;  /* 0x0001300001ae7983 */ /* 0x000ea80000100a00 */
[----:B------:R-:W-:Y:S01]  /*6c30*/  BAR.SYNC.DEFER_BLOCKING 0x0 ;  /* 0x0000000000007b1d */ /* 0x000fe20000010000 */
[----:B-----5:R-:W-:-:S05]  /*6c40*/  IMAD.WIDE R160, R14, 0x2, R198 ;  /* 0x000000020ea07825 */ /* 0x020fca00078e02c6 */
[----:B------:R-:W5:Y:S01]  /*6c50*/  LDL.64 R170, [R1+0x138] ;  /* 0x0001380001aa7983 */ /* 0x000f620000100a00 */
[----:B------:R-:W-:Y:S02]  /*6c60*/  FMUL R146, R152, c[0x0][0x188] ;  /* 0x0000620098927a20 */ /* 0x000fe40000400000 */
[----:B------:R-:W-:Y:S01]  /*6c70*/  FMUL R147, R153, c[0x0][0x188] ;  /* 0x0000620099937a20 */ /* 0x000fe20000400000 */
[----:B------:R-:W2:Y:S01]  /*6c80*/  LDL.64 R172, [R1+0x140] ;  /* 0x0001400001ac7983 */ /* 0x000ea20000100a00 */
[----:B------:R-:W-:Y:S02]  /*6c90*/  FMUL R156, R154, c[0x0][0x188] ;  /* 0x000062009a9c7a20 */ /* 0x000fe40000400000 */
[----:B------:R-:W-:Y:S02]  /*6ca0*/  FMUL R157, R155, c[0x0][0x188] ;  /* 0x000062009b9d7a20 */ /* 0x000fe40000400000 */
[----:B------:R-:W-:Y:S02]  /*6cb0*/  FMUL R4, R148, c[0x0][0x188] ;  /* 0x0000620094047a20 */ /* 0x000fe40000400000 */
[----:B------:R-:W-:-:S02]  /*6cc0*/  FMUL R5, R149, c[0x0][0x188] ;  /* 0x0000620095057a20 */ /* 0x000fc40000400000 */
[----:B------:R-:W-:Y:S02]  /*6cd0*/  FMUL R3, R150, c[0x0][0x188] ;  /* 0x0000620096037a20 */ /* 0x000fe40000400000 */
[----:B------:R-:W-:Y:S01]  /*6ce0*/  FMUL R2, R151, c[0x0][0x188] ;  /* 0x0000620097027a20 */ /* 0x000fe20000400000 */
[----:B------:R-:W-:Y:S01]  /*6cf0*/  FMNMX R146, R146, R147, !PT ;  /* 0x0000009392927209 */ /* 0x000fe20007800000 */
[----:B------:R-:W2:Y:S01]  /*6d00*/  LDL.64 R198, [R1+0xf8] ;  /* 0x0000f80001c67983 */ /* 0x000ea20000100a00 */
[----:B------:R-:W-:Y:S02]  /*6d10*/  FMNMX R156, R156, R157, !PT ;  /* 0x0000009d9c9c7209 */ /* 0x000fe40007800000 */
[----:B------:R-:W-:Y:S02]  /*6d20*/  FMNMX R4, R4, R5, !PT ;  /* 0x0000000504047209 */ /* 0x000fe40007800000 */
[----:B------:R-:W-:Y:S01]  /*6d30*/  FMNMX R3, R3, R2, !PT ;  /* 0x0000000203037209 */ /* 0x000fe20007800000 */
[----:B------:R-:W0:Y:S04]  /*6d40*/  SHFL.BFLY PT, R147, R146, 0x2, 0x1f ;  /* 0x0c401f0092937f89 */ /* 0x000e2800000e0000 */
[----:B------:R-:W1:Y:S04]  /*6d50*/  SHFL.BFLY PT, R157, R156, 0x2, 0x1f ;  /* 0x0c401f009c9d7f89 */ /* 0x000e6800000e0000 */
[----:B------:R-:W1:Y:S04]  /*6d60*/  SHFL.BFLY PT, R5, R4, 0x2, 0x1f ;  /* 0x0c401f0004057f89 */ /* 0x000e6800000e0000 */
[----:B------:R-:W1:Y:S01]  /*6d70*/  SHFL.BFLY PT, R2, R3, 0x2, 0x1f ;  /* 0x0c401f0003027f89 */ /* 0x000e6200000e0000 */
[----:B0-----:R-:W-:-:S02]  /*6d80*/  FMNMX R147, R146, R147, !PT ;  /* 0x0000009392937209 */ /* 0x001fc40007800000 */
[----:B-1----:R-:W-:Y:S02]  /*6d90*/  FMNMX R157, R156, R157, !PT ;  /* 0x0000009d9c9d7209 */ /* 0x002fe40007800000 */
        /* <DEDUP_REMOVED lines=10> */
[----:B------:R-:W-:Y:S04]  /*6e40*/  @P0 STS [R194+0x8000], R3 ;  /* 0x00800003c2000388 */ /* 0x000fe80000000800 */
[----:B------:R-:W-:Y:S04]  /*6e50*/  @P0 STS [R194+0x8040], R4 ;  /* 0x00804004c2000388 */ /* 0x000fe80000000800 */
[----:B------:R-:W-:Y:S04]  /*6e60*/  @P0 STS [R194+0x8080], R146 ;  /* 0x00808092c2000388 */ /* 0x000fe80000000800 */
[----:B------:R-:W-:Y:S04]  /*6e70*/  @P0 STS [R194+0x80c0], R156 ;  /* 0x0080c09cc2000388 */ /* 0x000fe80000000800 */
[----:B------:R-:W-:Y:S06]  /*6e80*/  BAR.SYNC.DEFER_BLOCKING 0x0 ;  /* 0x0000000000007b1d */ /* 0x000fec0000010000 */
[----:B------:R-:W0:Y:S04]  /*6e90*/  @!P3 LDS R15, [R200.X4+0x8000] ;  /* 0x00800000c80fb984 */ /* 0x000e280000004800 */
[----:B0-----:R-:W0:Y:S02]  /*6ea0*/  SHFL.BFLY PT, R2, R15, 0x1, 0x1f ;  /* 0x0c201f000f027f89 */ /* 0x001e2400000e0000 */
[----:B0-----:R-:W-:-:S05]  /*6eb0*/  FMNMX R2, R15, R2, !PT ;  /* 0x000000020f027209 */ /* 0x001fca0007800000 */
[----:B------:R-:W-:Y:S04]  /*6ec0*/  @P1 STS [R200.X4+0x8000], R2 ;  /* 0x00800002c8001388 */ /* 0x000fe80000004800 */
[----:B------:R-:W-:Y:S06]  /*6ed0*/  BAR.SYNC.DEFER_BLOCKING 0x0 ;  /* 0x0000000000007b1d */ /* 0x000fec0000010000 */
[----:B------:R-:W0:Y:S04]  /*6ee0*/  LDS R2, [R252+0x8000] ;  /* 0x00800000fc027984 */ /* 0x000e280000000800 */
[----:B------:R-:W1:Y:S04]  /*6ef0*/  LDS R3, [R252+0x8040] ;  /* 0x00804000fc037984 */ /* 0x000e680000000800 */
[----:B------:R-:W3:Y:S04]  /*6f00*/  LDS R4, [R252+0x8080] ;  /* 0x00808000fc047984 */ /* 0x000ee80000000800 */
[----:B------:R-:W4:Y:S01]  /*6f10*/  LDS R5, [R252+0x80c0] ;  /* 0x0080c000fc057984 */ /* 0x000f220000000800 */
[----:B0-----:R-:W-:-:S02]  /*6f20*/  FMNMX R2, R2, R6, !PT ;  /* 0x0000000602027209 */ /* 0x001fc40007800000 */
[----:B-1----:R-:W-:Y:S02]  /*6f30*/  FMNMX R3, R3, R8, !PT ;  /* 0x0000000803037209 */ /* 0x002fe40007800000 */
[----:B---3--:R-:W-:Y:S02]  /*6f40*/  FMNMX R4, R4, R145, !PT ;  /* 0x0000009104047209 */ /* 0x008fe40007800000 */
[----:B----4-:R-:W-:Y:S01]  /*6f50*/  FMNMX R5, R5, R144, !PT ;  /* 0x0000009005057209 */ /* 0x010fe20007800000 */
[--C-:B------:R-:W-:Y:S02]  /*6f60*/  FFMA R152, R152, c[0x0][0x188], -R2.reuse ;  /* 0x0000620098987a23 */ /* 0x100fe40000000802 */
[----:B------:R-:W-:Y:S02]  /*6f70*/  FFMA R153, R153, c[0x0][0x188], -R2 ;  /* 0x0000620099997a23 */ /* 0x000fe40000000802 */
[--C-:B------:R-:W-:Y:S02]  /*6f80*/  FFMA R154, R154, c[0x0][0x188], -R3.reuse ;  /* 0x000062009a9a7a23 */ /* 0x100fe40000000803 */
[----:B------:R-:W-:-:S02]  /*6f90*/  FFMA R155, R155, c[0x0][0x188], -R3 ;  /* 0x000062009b9b7a23 */ /* 0x000fc40000000803 */
[--C-:B------:R-:W-:Y:S02]  /*6fa0*/  FFMA R148, R148, c[0x0][0x188], -R4.reuse ;  /* 0x0000620094947a23 */ /* 0x100fe40000000804 */
[----:B------:R-:W-:Y:S02]  /*6fb0*/  FFMA R149, R149, c[0x0][0x188], -R4 ;  /* 0x0000620095957a23 */ /* 0x000fe40000000804 */
[--C-:B------:R-:W-:Y:S02]  /*6fc0*/  FFMA R150, R150, c[0x0][0x188], -R5.reuse ;  /* 0x0000620096967a23 */ /* 0x100fe40000000805 */
[----:B------:R-:W-:Y:S02]  /*6fd0*/  FFMA R151, R151, c[0x0][0x188], -R5 ;  /* 0x0000620097977a23 */ /* 0x000fe40000000805 */
[----:B------:R-:W-:Y:S02]  /*6fe0*/  FMUL R152, R152, 1.4426950216293334961 ;  /* 0x3fb8aa3b98987820 */ /* 0x000fe40000400000 */
[----:B------:R-:W-:-:S02]  /*6ff0*/  FMUL R153, R153, 1.4426950216293334961 ;  /* 0x3fb8aa3b99997820 */ /* 0x000fc40000400000 */
[----:B------:R-:W-:Y:S02]  /*7000*/  FMUL R154, R154, 1.4426950216293334961 ;  /* 0x3fb8aa3b9a9a7820 */ /* 0x000fe40000400000 */
[----:B------:R-:W-:Y:S02]  /*7010*/  FMUL R155, R155, 1.4426950216293334961 ;  /* 0x3fb8aa3b9b9b7820 */ /* 0x000fe40000400000 */
[----:B------:R-:W-:Y:S02]  /*7020*/  FMUL R148, R148, 1.4426950216293334961 ;  /* 0x3fb8aa3b94947820 */ /* 0x000fe40000400000 */
[----:B------:R-:W-:Y:S02]  /*7030*/  FMUL R149, R149, 1.4426950216293334961 ;  /* 0x3fb8aa3b95957820 */ /* 0x000fe40000400000 */
[----:B------:R-:W-:Y:S02]  /*7040*/  FMUL R150, R150, 1.4426950216293334961 ;  /* 0x3fb8aa3b96967820 */ /* 0x000fe40000400000 */
[----:B------:R-:W-:Y:S01]  /*7050*/  FMUL R151, R151, 1.4426950216293334961 ;  /* 0x3fb8aa3b97977820 */ /* 0x000fe20000400000 */
[----:B------:R-:W-:Y:S08]  /*7060*/  MUFU.EX2 R213, R152 ;  /* 0x0000009800d57308 */ /* 0x000ff00000000800 */
[----:B------:R-:W0:Y:S08]  /*7070*/  MUFU.EX2 R211, R153 ;  /* 0x0000009900d37308 */ /* 0x000e300000000800 */
[----:B------:R-:W-:Y:S08]  /*7080*/  MUFU.EX2 R209, R154 ;  /* 0x0000009a00d17308 */ /* 0x000ff00000000800 */
[----:B------:R-:W-:Y:S08]  /*7090*/  MUFU.EX2 R207, R155 ;  /* 0x0000009b00cf7308 */ /* 0x000ff00000000800 */
[----:B------:R-:W-:Y:S08]  /*70a0*/  MUFU.EX2 R205, R148 ;  /* 0x0000009400cd7308 */ /* 0x000ff00000000800 */
[----:B------:R-:W1:Y:S08]  /*70b0*/  MUFU.EX2 R203, R149 ;  /* 0x0000009500cb7308 */ /* 0x000e700000000800 */
[----:B------:R0:W-:Y:S08]  /*70c0*/  MUFU.EX2 R201, R150 ;  /* 0x0000009600c97308 */ /* 0x0001f00000000800 */
[----:B------:R3:W4:Y:S01]  /*70d0*/  MUFU.EX2 R195, R151 ;  /* 0x0000009700c37308 */ /* 0x0007220000000800 */
[----:B0-----:R-:W-:-:S02]  /*70e0*/  FADD R150, R213, R211 ;  /* 0x000000d3d5967221 */ /* 0x001fc40000000000 */
[----:B-1----:R-:W-:Y:S02]  /*70f0*/  FADD R148, R205, R203 ;  /* 0x000000cbcd947221 */ /* 0x002fe40000000000 */
[----:B---3--:R-:W-:Y:S01]  /*7100*/  FADD R151, R209, R207 ;  /* 0x000000cfd1977221 */ /* 0x008fe20000000000 */
[----:B------:R-:W0:Y:S01]  /*7110*/  SHFL.BFLY PT, R152, R150, 0x2, 0x1f ;  /* 0x0c401f0096987f89 */ /* 0x000e2200000e0000 */
[----:B----4-:R-:W-:-:S03]  /*7120*/  FADD R147, R201, R195 ;  /* 0x000000c3c9937221 */ /* 0x010fc60000000000 */
[----:B------:R-:W1:Y:S04]  /*7130*/  SHFL.BFLY PT, R153, R151, 0x2, 0x1f ;  /* 0x0c401f0097997f89 */ /* 0x000e6800000e0000 */
[----:B------:R-:W3:Y:S04]  /*7140*/  SHFL.BFLY PT, R149, R148, 0x2, 0x1f ;  /* 0x0c401f0094957f89 */ /* 0x000ee800000e0000 */
[----:B------:R-:W4:Y:S01]  /*7150*/  SHFL.BFLY PT, R146, R147, 0x2, 0x1f ;  /* 0x0c401f0093927f89 */ /* 0x000f2200000e0000 */
[----:B0-----:R-:W-:Y:S02]  /*7160*/  FADD R152, R150, R152 ;  /* 0x0000009896987221 */ /* 0x001fe40000000000 */
[----:B-1----:R-:W-:-:S02]  /*7170*/  FADD R153, R151, R153 ;  /* 0x0000009997997221 */ /* 0x002fc40000000000 */
[----:B---3--:R-:W-:Y:S02]  /*7180*/  FADD R149, R148, R149 ;  /* 0x0000009594957221 */ /* 0x008fe40000000000 */
[----:B----4-:R-:W-:Y:S01]  /*7190*/  FADD R146, R147, R146 ;  /* 0x0000009293927221 */ /* 0x010fe20000000000 */
[----:B------:R-:W0:Y:S04]  /*71a0*/  SHFL.BFLY PT, R148, R153, 0x1, 0x1f ;  /* 0x0c201f0099947f89 */ /* 0x000e2800000e0000 */
[----:B------:R-:W1:Y:S04]  /*71b0*/  SHFL.BFLY PT, R147, R152, 0x1, 0x1f ;  /* 0x0c201f0098937f89 */ /* 0x000e6800000e0000 */
[----:B------:R-:W3:Y:S04]  /*71c0*/  SHFL.BFLY PT, R150, R149, 0x1, 0x1f ;  /* 0x0c201f0095967f89 */ /* 0x000ee800000e0000 */
[----:B------:R-:W4:Y:S01]  /*71d0*/  SHFL.BFLY PT, R151, R146, 0x1, 0x1f ;  /* 0x0c201f0092977f89 */ /* 0x000f2200000e0000 */
[----:B0-----:R-:W-:-:S03]  /*71e0*/  FADD R148, R153, R148 ;  /* 0x0000009499947221 */ /* 0x001fc60000000000 */
[----:B------:R-:W-:Y:S01]  /*71f0*/  BAR.SYNC.DEFER_BLOCKING 0x0 ;  /* 0x0000000000007b1d */ /* 0x000fe20000010000 */
[----:B-1----:R-:W-:Y:S02]  /*7200*/  FADD R147, R152, R147 ;  /* 0x0000009398937221 */ /* 0x002fe40000000000 */
[----:B---3--:R-:W-:Y:S02]  /*7210*/  FADD R150, R149, R150 ;  /* 0x0000009695967221 */ /* 0x008fe40000000000 */
[----:B----4-:R-:W-:Y:S01]  /*7220*/  FADD R151, R146, R151 ;  /* 0x0000009792977221 */ /* 0x010fe20000000000 */
[----:B------:R-:W-:Y:S04]  /*7230*/  @P0 STS [R194+0x8000], R147 ;  /* 0x00800093c2000388 */ /* 0x000fe80000000800 */
[----:B------:R-:W-:Y:S04]  /*7240*/  @P0 STS [R194+0x8040], R148 ;  /* 0x00804094c2000388 */ /* 0x000fe80000000800 */
[----:B------:R-:W-:Y:S04]  /*7250*/  @P0 STS [R194+0x8080], R150 ;  /* 0x00808096c2000388 */ /* 0x000fe80000000800 */
[----:B------:R-:W-:Y:S04]  /*7260*/  @P0 STS [R194+0x80c0], R151 ;  /* 0x0080c097c2000388 */ /* 0x000fe80000000800 */
[----:B------:R-:W-:Y:S06]  /*7270*/  BAR.SYNC.DEFER_BLOCKING 0x0 ;  /* 0x0000000000007b1d */ /* 0x000fec0000010000 */
[----:B------:R-:W0:Y:S04]  /*7280*/  @!P3 LDS R16, [R200.X4+0x8000] ;  /* 0x00800000c810b984 */ /* 0x000e280000004800 */
[----:B0-----:R-:W0:Y:S02]  /*7290*/  SHFL.BFLY PT, R146, R16, 0x1, 0x1f ;  /* 0x0c201f0010927f89 */ /* 0x001e2400000e0000 */
[----:B0-----:R-:W-:-:S05]  /*72a0*/  FADD R146, R16, R146 ;  /* 0x0000009210927221 */ /* 0x001fca0000000000 */
[----:B------:R0:W-:Y:S01]  /*72b0*/  @P1 STS [R200.X4+0x8000], R146 ;  /* 0x00800092c8001388 */ /* 0x0001e20000004800 */
[----:B------:R-:W-:-:S03]  /*72c0*/  IMAD.WIDE R154, R14, 0x2, R236 ;  /* 0x000000020e9a7825 */ /* 0x000fc600078e02ec */
[----:B------:R-:W3:Y:S01]  /*72d0*/  LDL.64 R236, [R1+0xa0] ;  /* 0x0000a00001ec7983 */ /* 0x000ee20000100a00 */
[----:B------:R-:W-:-:S03]  /*72e0*/  IMAD.WIDE R156, R14, 0x2, R164 ;  /* 0x000000020e9c7825 */ /* 0x000fc600078e02a4 */
[----:B------:R-:W4:Y:S01]  /*72f0*/  LDL.64 R164, [R1+0x158] ;  /* 0x0001580001a47983 */ /* 0x000f220000100a00 */
[----:B0-----:R-:W-:-:S03]  /*7300*/  IMAD.WIDE R146, R14, 0x2, R240 ;  /* 0x000000020e927825 */ /* 0x001fc600078e02f0 */
[----:B------:R-:W-:Y:S01]  /*7310*/  BAR.SYNC.DEFER_BLOCKING 0x0 ;  /* 0x0000000000007b1d */ /* 0x000fe20000010000 */
[----:B------:R-:W-:-:S04]  /*7320*/  IMAD.WIDE R150, R14, 0x2, R232 ;  /* 0x000000020e967825 */ /* 0x000fc800078e02e8 */
[C---:B------:R-:W-:Y:S01]  /*7330*/  IMAD.WIDE R148, R14.reuse, 0x2, R158 ;  /* 0x000000020e947825 */ /* 0x040fe200078e029e */
[----:B------:R-:W3:Y:S03]  /*7340*/  LDL.64 R240, [R1+0xb8] ;  /* 0x0000b80001f07983 */ /* 0x000ee60000100a00 */
[C---:B------:R-:W-:Y:S01]  /*7350*/  IMAD.WIDE R152, R14.reuse, 0x2, R228 ;  /* 0x000000020e987825 */ /* 0x040fe200078e02e4 */
[----:B------:R-:W3:Y:S03]  /*7360*/  LDL.64 R232, [R1+0x90] ;  /* 0x0000900001e87983 */ /* 0x000ee60000100a00 */
[C---:B------:R-:W-:Y:S01]  /*7370*/  IMAD.WIDE R158, R14.reuse, 0x2, R180 ;  /* 0x000000020e9e7825 */ /* 0x040fe200078e02b4 */
[----:B------:R-:W3:Y:S04]  /*7380*/  LDL.64 R228, [R1+0x100] ;  /* 0x0001000001e47983 */ /* 0x000ee80000100a00 */
[----:B------:R-:W3:Y:S04]  /*7390*/  LDL.64 R180, [R1+0x118] ;  /* 0x0001180001b47983 */ /* 0x000ee80000100a00 */
[----:B------:R0:W3:Y:S04]  /*73a0*/  LDG.E.U16 R147, [R146.64] ;  /* 0x0000000492937981 */ /* 0x0000e8000c1e1500 */
[----:B------:R1:W3:Y:S04]  /*73b0*/  LDG.E.U16 R150, [R150.64] ;  /* 0x0000000496967981 */ /* 0x0002e8000c1e1500 */
[----:B------:R2:W3:Y:S04]  /*73c0*/  LDG.E.U16 R148, [R148.64] ;  /* 0x0000000494947981 */ /* 0x0004e8000c1e1500 */
[----:B0-----:R0:W3:Y:S04]  /*73d0*/  LDG.E.U16 R146, [R154.64] ;  /* 0x000000049a927981 */ /* 0x0010e8000c1e1500 */
[----:B-1----:R1:W3:Y:S04]  /*73e0*/  LDG.E.U16 R151, [R152.64] ;  /* 0x0000000498977981 */ /* 0x0022e8000c1e1500 */
[----:B--2---:R2:W3:Y:S01]  /*73f0*/  LDG.E.U16 R149, [R156.64] ;  /* 0x000000049c957981 */ /* 0x0044e2000c1e1500 */
[----:B0-----:R-:W-:-:S03]  /*7400*/  IMAD.WIDE R154, R14, 0x2, R196 ;  /* 0x000000020e9a7825 */ /* 0x001fc600078e02c4 */
[----:B------:R-:W3:Y:S01]  /*7410*/  LDL.64 R196, [R1+0xd0] ;  /* 0x0000d00001c47983 */ /* 0x000ee20000100a00 */
[----:B-1----:R-:W-:-:S03]  /*7420*/  IMAD.WIDE R152, R14, 0x2, R222 ;  /* 0x000000020e987825 */ /* 0x002fc600078e02de */
[----:B------:R0:W3:Y:S04]  /*7430*/  LDG.E.U16 R154, [R154.64] ;  /* 0x000000049a9a7981 */ /* 0x0000e8000c1e1500 */
[----:B------:R1:W3:Y:S01]  /*7440*/  LDG.E.U16 R153, [R152.64] ;  /* 0x0000000498997981 */ /* 0x0002e2000c1e1500 */
[----:B--2---:R-:W-:-:S03]  /*7450*/  IMAD.WIDE R156, R14, 0x2, R182 ;  /* 0x000000020e9c7825 */ /* 0x004fc600078e02b6 */
[----:B------:R-:W2:Y:S04]  /*7460*/  LDL.64 R182, [R1+0xf0] ;  /* 0x0000f00001b67983 */ /* 0x000ea80000100a00 */
[----:B0-----:R0:W2:Y:S04]  /*7470*/  LDG.E.U16 R155, [R158.64] ;  /* 0x000000049e9b7981 */ /* 0x0010a8000c1e1500 */
[----:B-1----:R1:W2:Y:S04]  /*7480*/  LDG.E.U16 R152, [R160.64] ;  /* 0x00000004a0987981 */ /* 0x0022a8000c1e1500 */
[----:B------:R-:W2:Y:S01]  /*7490*/  LDL.64 R222, [R1+0xd8] ;  /* 0x0000d80001de7983 */ /* 0x000ea20000100a00 */
[----:B0-----:R-:W-:-:S03]  /*74a0*/  IMAD.WIDE R158, R14, 0x2, R178 ;  /* 0x000000020e9e7825 */ /* 0x001fc600078e02b2 */
[----:B------:R-:W2:Y:S01]  /*74b0*/  LDL.64 R178, [R1+0x120] ;  /* 0x0001200001b27983 */ /* 0x000ea20000100a00 */
[----:B-1----:R-:W-:-:S03]  /*74c0*/  IMAD.WIDE R160, R14, 0x2, R176 ;  /* 0x000000020ea07825 */ /* 0x002fc600078e02b0 */
[----:B------:R-:W2:Y:S01]  /*74d0*/  LDL.64 R176, [R1+0x110] ;  /* 0x0001100001b07983 */ /* 0x000ea20000100a00 */
[----:B------:R-:W-:-:S03]  /*74e0*/  IMAD.WIDE R166, R14, 0x2, R166 ;  /* 0x000000020ea67825 */ /* 0x000fc600078e02a6 */
[----:B------:R0:W2:Y:S01]  /*74f0*/  LDG.E.U16 R159, [R158.64] ;  /* 0x000000049e9f7981 */ /* 0x0000a2000c1e1500 */
[----:B------:R-:W-:-:S03]  /*7500*/  IMAD.WIDE R168, R14, 0x2, R168 ;  /* 0x000000020ea87825 */ /* 0x000fc600078e02a8 */
[----:B------:R1:W2:Y:S01]  /*7510*/  LDG.E.U16 R156, [R156.64] ;  /* 0x000000049c9c7981 */ /* 0x0002a2000c1e1500 */
[----:B------:R-:W-:-:S03]  /*7520*/  IMAD.WIDE R162, R14, 0x2, R162 ;  /* 0x000000020ea27825 */ /* 0x000fc600078e02a2 */
[----:B------:R0:W2:Y:S01]  /*7530*/  LDG.E.U16 R160, [R160.64] ;  /* 0x00000004a0a07981 */ /* 0x0000a2000c1e1500 */
[----:B-----5:R-:W-:-:S03]  /*7540*/  IMAD.WIDE R170, R14, 0x2, R170 ;  /* 0x000000020eaa7825 */ /* 0x020fc600078e02aa */
[----:B------:R5:W2:Y:S04]  /*7550*/  LDG.E.U16 R162, [R162.64] ;  /* 0x00000004a2a27981 */ /* 0x000aa8000c1e1500 */
[----:B-1----:R1:W2:Y:S01]  /*7560*/  LDG.E.U16 R157, [R166.64] ;  /* 0x00000004a69d7981 */ /* 0x0022a2000c1e1500 */
[----:B------:R-:W-:-:S03]  /*7570*/  IMAD.WIDE R172, R14, 0x2, R172 ;  /* 0x000000020eac7825 */ /* 0x000fc600078e02ac */
[----:B-----5:R3:W5:Y:S04]  /*7580*/  LDG.E.U16 R163, [R170.64] ;  /* 0x00000004aaa37981 */ /* 0x020768000c1e1500 */
[----:B0-----:R0:W5:Y:S02]  /*7590*/  LDG.E.U16 R161, [R172.64] ;  /* 0x00000004aca17981 */ /* 0x001164000c1e1500 */
[C---:B0-----:R-:W-:Y:S02]  /*75a0*/  IMAD.WIDE R172, R14.reuse, 0x2, R198 ;  /* 0x000000020eac7825 */ /* 0x041fe400078e02c6 */
[----:B------:R-:W5:Y:S02]  /*75b0*/  LDL.64 R198, [R1+0xc8] ;  /* 0x0000c80001c67983 */ /* 0x000f640000100a00 */
[----:B----4-:R-:W-:-:S05]  /*75c0*/  IMAD.WIDE R164, R14, 0x2, R164 ;  /* 0x000000020ea47825 */ /* 0x010fca00078e02a4 */
[----:B------:R0:W4:Y:S02]  /*75d0*/  LDG.E.U16 R158, [R164.64] ;  /* 0x00000004a49e7981 */ /* 0x000124000c1e1500 */
[C---:B0-----:R-:W-:Y:S02]  /*75e0*/  IMAD.WIDE R164, R14.reuse, 0x2, R174 ;  /* 0x000000020ea47825 */ /* 0x041fe400078e02ae */
[----:B------:R-:W4:Y:S04]  /*75f0*/  LDL.64 R174, [R1+0x108] ;  /* 0x0001080001ae7983 */ /* 0x000f280000100a00 */
[----:B------:R0:W5:Y:S01]  /*7600*/  LDG.E.U16 R165, [R164.64] ;  /* 0x00000004a4a57981 */ /* 0x000162000c1e1500 */
[----:B---3--:R-:W-:-:S03]  /*7610*/  IMAD.WIDE R170, R14, 0x2, R228 ;  /* 0x000000020eaa7825 */ /* 0x008fc600078e02e4 */
[----:B------:R-:W3:Y:S04]  /*7620*/  LDL.64 R228, [R1+0x98] ;  /* 0x0000980001e47983 */ /* 0x000ee80000100a00 */
[----:B------:R1:W3:Y:S04]  /*7630*/  LDG.E.U16 R171, [R170.64] ;  /* 0x00000004aaab7981 */ /* 0x0002e8000c1e1500 */
[----:B0-----:R0:W3:Y:S04]  /*7640*/  LDG.E.U16 R164, [R168.64] ;  /* 0x00000004a8a47981 */ /* 0x0010e8000c1e1500 */
[----:B-1----:R2:W3:Y:S01]  /*7650*/  LDG.E.U16 R170, [R172.64] ;  /* 0x00000004acaa7981 */ /* 0x0024e2000c1e1500 */
[----:B0-----:R-:W-:-:S03]  /*7660*/  IMAD.WIDE R168, R14, 0x2, R180 ;  /* 0x000000020ea87825 */ /* 0x001fc600078e02b4 */
[----:B------:R-:W3:Y:S04]  /*7670*/  LDL.64 R180, [R1+0xe0] ;  /* 0x0000e00001b47983 */ /* 0x000ee80000100a00 */
[----:B------:R0:W5:Y:S01]  /*7680*/  LDG.E.U16 R168, [R168.64] ;  /* 0x00000004a8a87981 */ /* 0x000162000c1e1500 */
[----:B--2---:R-:W-:-:S03]  /*7690*/  IMAD.WIDE R172, R14, 0x2, R182 ;  /* 0x000000020eac7825 */ /* 0x004fc600078e02b6 */
[----:B------:R-:W5:Y:S04]  /*76a0*/  LDL.64 R182, [R1+0xc0] ;  /* 0x0000c00001b67983 */ /* 0x000f680000100a00 */
[----:B------:R1:W5:Y:S01]  /*76b0*/  LDG.E.U16 R172, [R172.64] ;  /* 0x00000004acac7981 */ /* 0x000362000c1e1500 */
[----:B------:R-:W-:-:S03]  /*76c0*/  IMAD.WIDE R166, R14, 0x2, R178 ;  /* 0x000000020ea67825 */ /* 0x000fc600078e02b2 */
[----:B------:R-:W5:Y:S01]  /*76d0*/  LDL.64 R178, [R1+0xe8] ;  /* 0x0000e80001b27983 */ /* 0x000f620000100a00 */
[----:B------:R-:W-:-:S03]  /*76e0*/  IMAD.WIDE R176, R14, 0x2, R176 ;  /* 0x000000020eb07825 */ /* 0x000fc600078e02b0 */
[----:B------:R0:W5:Y:S04]  /*76f0*/  LDG.E.U16 R166, [R166.64] ;  /* 0x00000004a6a67981 */ /* 0x000168000c1e1500 */
[----:B0-----:R0:W5:Y:S02]  /*7700*/  LDG.E.U16 R167, [R176.64] ;  /* 0x00000004b0a77981 */ /* 0x001164000c1e1500 */
[C---:B0-----:R-:W-:Y:S02]  /*7710*/  IMAD.WIDE R176, R14.reuse, 0x2, R222 ;  /* 0x000000020eb07825 */ /* 0x041fe400078e02de */
[----:B------:R-:W5:Y:S04]  /*7720*/  LDL.64 R222, [R1+0xb0] ;  /* 0x0000b00001de7983 */ /* 0x000f680000100a00 */
[----:B------:R0:W5:Y:S01]  /*7730*/  LDG.E.U16 R177, [R176.64] ;  /* 0x00000004b0b17981 */ /* 0x000162000c1e1500 */
[----:B----4-:R-:W-:-:S05]  /*7740*/  IMAD.WIDE R174, R14, 0x2, R174 ;  /* 0x000000020eae7825 */ /* 0x010fca00078e02ae */
[----:B------:R4:W2:Y:S02]  /*7750*/  LDG.E.U16 R169, [R174.64] ;  /* 0x00000004aea97981 */ /* 0x0008a4000c1e1500 */
[C---:B----4-:R-:W-:Y:S02]  /*7760*/  IMAD.WIDE R174, R14.reuse, 0x2, R196 ;  /* 0x000000020eae7825 */ /* 0x050fe400078e02c4 */
[----:B------:R-:W4:Y:S04]  /*7770*/  LDL.64 R196, [R1+0xa8] ;  /* 0x0000a80001c47983 */ /* 0x000f280000100a00 */
[----:B0-----:R5:W2:Y:S01]  /*7780*/  LDG.E.U16 R176, [R174.64] ;  /* 0x00000004aeb07981 */ /* 0x001aa2000c1e1500 */
[----:B---3--:R-:W-:-:S04]  /*7790*/  IMAD.WIDE R180, R14, 0x2, R180 ;  /* 0x000000020eb47825 */ /* 0x008fc800078e02b4 */
[C---:B-----5:R-:W-:Y:S02]  /*77a0*/  IMAD.WIDE R174, R14.reuse, 0x2, R198 ;  /* 0x000000020eae7825 */ /* 0x060fe400078e02c6 */
[----:B------:R-:W3:Y:S04]  /*77b0*/  LDL.64 R198, [R1+0x88] ;  /* 0x0000880001c67983 */ /* 0x000ee80000100a00 */
[----:B------:R0:W5:Y:S01]  /*77c0*/  LDG.E.U16 R175, [R174.64] ;  /* 0x00000004aeaf7981 */ /* 0x000162000c1e1500 */
[----:B------:R-:W-:-:S05]  /*77d0*/  IMAD.WIDE R182, R14, 0x2, R182 ;  /* 0x000000020eb67825 */ /* 0x000fca00078e02b6 */
[----:B0-----:R0:W2:Y:S01]  /*77e0*/  LDG.E.U16 R174, [R182.64] ;  /* 0x00000004b6ae7981 */ /* 0x0010a2000c1e1500 */
[----:B------:R-:W-:-:S06]  /*77f0*/  IMAD.WIDE R178, R14, 0x2, R178 ;  /* 0x000000020eb27825 */ /* 0x000fcc00078e02b2 */
[----:B------:R0:W2:Y:S04]  /*7800*/  LDG.E.U16 R179, [R178.64] ;  /* 0x00000004b2b37981 */ /* 0x0000a8000c1e1500 */
[----:B0-----:R0:W2:Y:S02]  /*7810*/  LDG.E.U16 R178, [R180.64] ;  /* 0x00000004b4b27981 */ /* 0x0010a4000c1e1500 */
[C---:B0-----:R-:W-:Y:S02]  /*7820*/  IMAD.WIDE R180, R14.reuse, 0x2, R240 ;  /* 0x000000020eb47825 */ /* 0x041fe400078e02f0 */
[----:B------:R-:W2:Y:S04]  /*7830*/  LDL.64 R240, [R1+0x48] ;  /* 0x0000480001f07983 */ /* 0x000ea80000100a00 */
[----:B-1----:R0:W2:Y:S01]  /*7840*/  LDG.E.U16 R173, [R180.64] ;  /* 0x00000004b4ad7981 */ /* 0x0020a2000c1e1500 */
[----:B------:R-:W-:-:S03]  /*7850*/  IMAD.WIDE R182, R14, 0x2, R236 ;  /* 0x000000020eb67825 */ /* 0x000fc600078e02ec */
[----:B------:R-:W2:Y:S04]  /*7860*/  LDL.64 R236, [R1+0x68] ;  /* 0x0000680001ec7983 */ /* 0x000ea80000100a00 */
[----:B------:R1:W2:Y:S01]  /*7870*/  LDG.E.U16 R200, [R182.64] ;  /* 0x00000004b6c87981 */ /* 0x0002a2000c1e1500 */
[----:B0-----:R-:W-:-:S03]  /*7880*/  IMAD.WIDE R180, R14, 0x2, R222 ;  /* 0x000000020eb47825 */ /* 0x001fc600078e02de */
[----:B------:R-:W2:Y:S04]  /*7890*/  LDL.64 R222, [R1+0x80] ;  /* 0x0000800001de7983 */ /* 0x000ea80000100a00 */
[----:B------:R0:W5:Y:S01]  /*78a0*/  LDG.E.U16 R180, [R180.64] ;  /* 0x00000004b4b47981 */ /* 0x000162000c1e1500 */
[----:B-1----:R-:W-:-:S03]  /*78b0*/  IMAD.WIDE R182, R14, 0x2, R228 ;  /* 0x000000020eb67825 */ /* 0x002fc600078e02e4 */
[----:B------:R-:W5:Y:S04]  /*78c0*/  LDL.64 R228, [R1+0x60] ;  /* 0x0000600001e47983 */ /* 0x000f680000100a00 */
[----:B------:R2:W5:Y:S01]  /*78d0*/  LDG.E.U16 R202, [R182.64] ;  /* 0x00000004b6ca7981 */ /* 0x000562000c1e1500 */
[----:B----4-:R-:W-:-:S05]  /*78e0*/  IMAD.WIDE R196, R14, 0x2, R196 ;  /* 0x000000020ec47825 */ /* 0x010fca00078e02c4 */
[----:B0-----:R0:W4:Y:S02]  /*78f0*/  LDG.E.U16 R181, [R196.64] ;  /* 0x00000004c4b57981 */ /* 0x001124000c1e1500 */
[C---:B0-----:R-:W-:Y:S02]  /*7900*/  IMAD.WIDE R196, R14.reuse, 0x2, R232 ;  /* 0x000000020ec47825 */ /* 0x041fe400078e02e8 */
[----:B------:R-:W4:Y:S02]  /*7910*/  LDL.64 R232, [R1+0x58] ;  /* 0x0000580001e87983 */ /* 0x000f240000100a00 */
[C---:B---3--:R-:W-:Y:S02]  /*7920*/  IMAD.WIDE R198, R14.reuse, 0x2, R198 ;  /* 0x000000020ec67825 */ /* 0x048fe400078e02c6 */
[----:B------:R0:W3:Y:S04]  /*7930*/  LDG.E.U16 R204, [R196.64] ;  /* 0x00000004c4cc7981 */ /* 0x0000e8000c1e1500 */
[----:B------:R1:W3:Y:S04]  /*7940*/  LDG.E.U16 R206, [R198.64] ;  /* 0x00000004c6ce7981 */ /* 0x0002e8000c1e1500 */
[----:B0-----:R-:W3:Y:S04]  /*7950*/  LDL.64 R196, [R1+0x78] ;  /* 0x0000780001c47983 */ /* 0x001ee80000100a00 */
[----:B-1----:R-:W4:Y:S01]  /*7960*/  LDL.64 R198, [R1+0x70] ;  /* 0x0000700001c67983 */ /* 0x002f220000100a00 */
[----:B--2---:R-:W-:-:S03]  /*7970*/  IMAD.WIDE R182, R14, 0x2, R222 ;  /* 0x000000020eb67825 */ /* 0x004fc600078e02de */
[----:B------:R-:W2:Y:S04]  /*7980*/  LDL.64 R222, [R1+0x40] ;  /* 0x0000400001de7983 */ /* 0x000ea80000100a00 */
[----:B------:R0:W2:Y:S02]  /*7990*/  LDG.E.U16 R208, [R182.64] ;  /* 0x00000004b6d07981 */ /* 0x0000a4000c1e1500 */
[C---:B0-----:R-:W-:Y:S02]  /*79a0*/  IMAD.WIDE R182, R14.reuse, 0x2, R236 ;  /* 0x000000020eb67825 */ /* 0x041fe400078e02ec */
[----:B------:R-:W2:Y:S04]  /*79b0*/  LDL.64 R236, [R1+0x18] ;  /* 0x0000180001ec7983 */ /* 0x000ea80000100a00 */
[----:B------:R0:W2:Y:S02]  /*79c0*/  LDG.E.U16 R214, [R182.64] ;  /* 0x00000004b6d67981 */ /* 0x0000a4000c1e1500 */
[----:B0-----:R-:W-:-:S02]  /*79d0*/  IMAD.WIDE R182, R14, 0x2, R244 ;  /* 0x000000020eb67825 */ /* 0x001fc400078e02f4 */
[----:B------:R-:W2:Y:S04]  /*79e0*/  LDL.64 R244, [R1+0x8] ;  /* 0x0000080001f47983 */ /* 0x000ea80000100a00 */
[----:B------:R0:W2:Y:S04]  /*79f0*/  LDG.E.U16 R220, [R182.64] ;  /* 0x00000004b6dc7981 */ /* 0x0000a8000c1e1500 */
[----:B0-----:R-:W2:Y:S01]  /*7a00*/  LDL.64 R182, [R1+0x38] ;  /* 0x0000380001b67983 */ /* 0x001ea20000100a00 */
[----:B---3--:R-:W-:-:S04]  /*7a10*/  IMAD.WIDE R196, R14, 0x2, R196 ;  /* 0x000000020ec47825 */ /* 0x008fc800078e02c4 */
[C---:B----4-:R-:W-:Y:S01]  /*7a20*/  IMAD.WIDE R198, R14.reuse, 0x2, R198 ;  /* 0x000000020ec67825 */ /* 0x050fe200078e02c6 */
[----:B------:R5:W3:Y:S04]  /*7a30*/  LDG.E.U16 R210, [R196.64] ;  /* 0x00000004c4d27981 */ /* 0x000ae8000c1e1500 */
[----:B------:R0:W4:Y:S01]  /*7a40*/  LDG.E.U16 R212, [R198.64] ;  /* 0x00000004c6d47981 */ /* 0x000122000c1e1500 */
[----:B-----5:R-:W-:-:S03]  /*7a50*/  IMAD.WIDE R196, R14, 0x2, R228 ;  /* 0x000000020ec47825 */ /* 0x020fc600078e02e4 */
[----:B------:R-:W5:Y:S01]  /*7a60*/  LDL.64 R228, [R1+0x28] ;  /* 0x0000280001e47983 */ /* 0x000f620000100a00 */
[----:B0-----:R-:W-:-:S03]  /*7a70*/  IMAD.WIDE R198, R14, 0x2, R232 ;  /* 0x000000020ec67825 */ /* 0x001fc600078e02e8 */
[----:B------:R0:W3:Y:S04]  /*7a80*/  LDG.E.U16 R216, [R196.64] ;  /* 0x00000004c4d87981 */ /* 0x0000e8000c1e1500 */
[----:B------:R2:W3:Y:S04]  /*7a90*/  LDG.E.U16 R218, [R198.64] ;  /* 0x00000004c6da7981 */ /* 0x0004e8000c1e1500 */
[----:B------:R-:W3:Y:S01]  /*7aa0*/  LDL.64 R232, [R1+0x10] ;  /* 0x0000100001e87983 */ /* 0x000ee20000100a00 */
[----:B0-----:R-:W-:-:S03]  /*7ab0*/  IMAD.WIDE R196, R14, 0x2, R240 ;  /* 0x000000020ec47825 */ /* 0x001fc600078e02f0 */
[----:B------:R-:W4:Y:S01]  /*7ac0*/  LDL.64 R240, [R1] ;  /* 0x0000000001f07983 */ /* 0x000f220000100a00 */
[----:B--2---:R-:W-:-:S03]  /*7ad0*/  IMAD.WIDE R198, R14, 0x2, R222 ;  /* 0x000000020ec67825 */ /* 0x004fc600078e02de */
[----:B------:R0:W2:Y:S04]  /*7ae0*/  LDG.E.U16 R222, [R196.64] ;  /* 0x00000004c4de7981 */ /* 0x0000a8000c1e1500 */
[----:B------:R5:W2:Y:S04]  /*7af0*/  LDG.E.U16 R223, [R198.64] ;  /* 0x00000004c6df7981 */ /* 0x000aa8000c1e1500 */
[----:B0-----:R-:W2:Y:S01]  /*7b00*/  LDL.64 R196, [R1+0x30] ;  /* 0x0000300001c47983 */ /* 0x001ea20000100a00 */
[----:B------:R-:W-:-:S05]  /*7b10*/  IMAD.WIDE R182, R14, 0x2, R182 ;  /* 0x000000020eb67825 */ /* 0x000fca00078e02b6 */
[----:B------:R0:W4:Y:S04]  /*7b20*/  LDG.E.U16 R226, [R182.64] ;  /* 0x00000004b6e27981 */ /* 0x000128000c1e1500 */
[----:B0-----:R-:W4:Y:S01]  /*7b30*/  LDL.64 R182, [R1+0x20] ;  /* 0x0000200001b67983 */ /* 0x001f220000100a00 */
[----:B-----5:R-:W-:-:S05]  /*7b40*/  IMAD.WIDE R198, R14, 0x2, R228 ;  /* 0x000000020ec67825 */ /* 0x020fca00078e02e4 */
[----:B------:R3:W5:Y:S02]  /*7b50*/  LDG.E.U16 R229, [R198.64] ;  /* 0x00000004c6e57981 */ /* 0x000764000c1e1500 */
[----:B---3--:R-:W-:-:S04]  /*7b60*/  IMAD.WIDE R198, R14, 0x2, R232 ;  /* 0x000000020ec67825 */ /* 0x008fc800078e02e8 */
[----:B--2---:R-:W-:-:S05]  /*7b70*/  IMAD.WIDE R196, R14, 0x2, R196 ;  /* 0x000000020ec47825 */ /* 0x004fca00078e02c4 */
[----:B------:R0:W2:Y:S02]  /*7b80*/  LDG.E.U16 R228, [R196.64] ;  /* 0x00000004c4e47981 */ /* 0x0000a4000c1e1500 */
[C---:B0-----:R-:W-:Y:S02]  /*7b90*/  IMAD.WIDE R196, R14.reuse, 0x2, R236 ;  /* 0x000000020ec47825 */ /* 0x041fe400078e02ec */
[----:B------:R0:W3:Y:S04]  /*7ba0*/  LDG.E.U16 R236, [R198.64] ;  /* 0x00000004c6ec7981 */ /* 0x0000e8000c1e1500 */
[----:B------:R4:W2:Y:S01]  /*7bb0*/  LDG.E.U16 R233, [R196.64] ;  /* 0x00000004c4e97981 */ /* 0x0008a2000c1e1500 */
[----:B0-----:R-:W-:-:S04]  /*7bc0*/  IMAD.WIDE R198, R14, 0x2, R250 ;  /* 0x000000020ec67825 */ /* 0x001fc800078e02fa */
[C---:B----4-:R-:W-:Y:S02]  /*7bd0*/  IMAD.WIDE R196, R14.reuse, 0x2, R240 ;  /* 0x000000020ec47825 */ /* 0x050fe400078e02f0 */
[----:B------:R0:W4:Y:S04]  /*7be0*/  LDG.E.U16 R241, [R198.64] ;  /* 0x00000004c6f17981 */ /* 0x000128000c1e1500 */
[----:B------:R1:W2:Y:S01]  /*7bf0*/  LDG.E.U16 R240, [R196.64] ;  /* 0x00000004c4f07981 */ /* 0x0002a2000c1e1500 */
[----:B------:R-:W-:-:S05]  /*7c00*/  IMAD.WIDE R182, R14, 0x2, R182 ;  /* 0x000000020eb67825 */ /* 0x000fca00078e02b6 */
[----:B------:R1:W2:Y:S01]  /*7c10*/  LDG.E.U16 R232, [R182.64] ;  /* 0x00000004b6e87981 */ /* 0x0002a2000c1e1500 */
[----:B0-----:R-:W-:-:S04]  /*7c20*/  IMAD.WIDE R198, R14, 0x2, R238 ;  /* 0x000000020ec67825 */ /* 0x001fc800078e02ee */
[C---:B-1----:R-:W-:Y:S01]  /*7c30*/  IMAD.WIDE R196, R14.reuse, 0x2, R242 ;  /* 0x000000020ec47825 */ /* 0x042fe200078e02f2 */
[----:B------:R0:W2:Y:S03]  /*7c40*/  LDG.E.U16 R248, [R198.64] ;  /* 0x00000004c6f87981 */ /* 0x0000a6000c1e1500 */
[C---:B------:R-:W-:Y:S02]  /*7c50*/  IMAD.WIDE R182, R14.reuse, 0x2, R244 ;  /* 0x000000020eb67825 */ /* 0x040fe400078e02f4 */
[----:B------:R1:W2:Y:S04]  /*7c60*/  LDG.E.U16 R245, [R196.64] ;  /* 0x00000004c4f57981 */ /* 0x0002a8000c1e1500 */
[----:B------:R1:W2:Y:S01]  /*7c70*/  LDG.E.U16 R237, [R182.64] ;  /* 0x00000004b6ed7981 */ /* 0x0002a2000c1e1500 */
[----:B0-----:R-:W-:-:S04]  /*7c80*/  IMAD.WIDE R198, R14, 0x2, R224 ;  /* 0x000000020ec67825 */ /* 0x001fc800078e02e0 */
[C---:B-1----:R-:W-:Y:S02]  /*7c90*/  IMAD.WIDE R196, R14.reuse, 0x2, R230 ;  /* 0x000000020ec47825 */ /* 0x042fe400078e02e6 */
[----:B------:R-:W2:Y:S02]  /*7ca0*/  LDG.E.U16 R198, [R198.64] ;  /* 0x00000004c6c67981 */ /* 0x000ea4000c1e1500 */
[----:B------:R-:W-:-:S05]  /*7cb0*/  IMAD.WIDE R182, R14, 0x2, R246 ;  /* 0x000000020eb67825 */ /* 0x000fca00078e02f6 */
[----:B------:R0:W2:Y:S02]  /*7cc0*/  LDG.E.U16 R244, [R182.64] ;  /* 0x00000004b6f47981 */ /* 0x0000a4000c1e1500 */
[----:B0-----:R-:W-:-:S06]  /*7cd0*/  IMAD.WIDE R182, R14, 0x2, R234 ;  /* 0x000000020eb67825 */ /* 0x001fcc00078e02ea */
[----:B------:R0:W3:Y:S04]  /*7ce0*/  LDG.E.U16 R182, [R182.64] ;  /* 0x00000004b6b67981 */ /* 0x0000e8000c1e1500 */
[----:B0-----:R0:W4:Y:S04]  /*7cf0*/  LDG.E.U16 R183, [R196.64] ;  /* 0x00000004c4b77981 */ /* 0x001128000c1e1500 */
[----:B0-----:R-:W0:Y:S01]  /*7d00*/  LDS R197, [R252+0x8000] ;  /* 0x00800000fcc57984 */ /* 0x001e220000000800 */
[----:B------:R-:W-:-:S04]  /*7d10*/  FADD R6, -R2, R6 ;  /* 0x0000000602067221 */ /* 0x000fc80000000100 */
[----:B------:R-:W-:-:S04]  /*7d20*/  FMUL R6, R6, 1.4426950216293334961 ;  /* 0x3fb8aa3b06067820 */ /* 0x000fc80000400000 */
[----:B------:R1:W0:Y:S01]  /*7d30*/  MUFU.EX2 R196, R6 ;  /* 0x0000000600c47308 */ /* 0x0002220000000800 */
[----:B------:R-:W-:Y:S02]  /*7d40*/  F2FP.BF16.PACK_AB R201, R195, R201 ;  /* 0x000000c9c3c9723e */ /* 0x000fe400000010ff */
[----:B------:R-:W-:Y:S04]  /*7d50*/  LDS R195, [R252+0x8080] ;  /* 0x00808000fcc37984 */ /* 0x000fe80000000800 */
[----:B-1----:R-:W-:Y:S01]  /*7d60*/  LDS R6, [R252+0x80c0] ;  /* 0x0080c000fc067984 */ /* 0x002fe20000000800 */
[----:B0-----:R-:W-:-:S03]  /*7d70*/  FFMA R221, R196, R221, R197 ;  /* 0x000000ddc4dd7223 */ /* 0x001fc600000000c5 */
[----:B------:R-:W-:Y:S04]  /*7d80*/  LDS R197, [R252+0x8040] ;  /* 0x00804000fcc57984 */ /* 0x000fe80000000800 */
[----:B------:R-:W-:Y:S01]  /*7d90*/  BAR.SYNC.DEFER_BLOCKING 0x0 ;  /* 0x0000000000007b1d */ /* 0x000fe20000010000 */
[----:B------:R-:W-:Y:S02]  /*7da0*/  F2FP.BF16.PACK_AB R211, R211, R213 ;  /* 0x000000d5d3d3723e */ /* 0x000fe400000010ff */
[----:B------:R-:W-:Y:S02]  /*7db0*/  F2FP.BF16.PACK_AB R207, R207, R209 ;  /* 0x000000d1cfcf723e */ /* 0x000fe400000010ff */
[----:B------:R-:W-:Y:S01]  /*7dc0*/  F2FP.BF16.PACK_AB R203, R203, R205 ;  /* 0x000000cdcbcb723e */ /* 0x000fe200000010ff */
        /* <DEDUP_REMOVED lines=50> */
[----:B--2---:R-:W-:Y:S04]  /*80f0*/  STS.U16 [R0+0xb200], R228 ;  /* 0x00b200e400007388 */ /* 0x004fe80000000400 */
[----:B-----5:R-:W-:Y:S04]  /*8100*/  STS.U16 [R0+0xb300], R229 ;  /* 0x00b300e500007388 */ /* 0x020fe80000000400 */
[----:B------:R-:W-:Y:S04]  /*8110*/  STS.U16 [R0+0xb400], R232 ;  /* 0x00b400e800007388 */ /* 0x000fe80000000400 */
[----:B------:R-:W-:Y:S04]  /*8120*/  STS.U16 [R0+0xb500], R233 ;  /* 0x00b500e900007388 */ /* 0x000fe80000000400 */
[----:B---3--:R-:W-:Y:S04]  /*8130*/  STS.U16 [R0+0xb600], R236 ;  /* 0x00b600ec00007388 */ /* 0x008fe80000000400 */
        /* <DEDUP_REMOVED lines=8> */
[----:B------:R0:W-:Y:S04]  /*81c0*/  STS.U16 [R0+0xbf00], R198 ;  /* 0x00bf00c600007388 */ /* 0x0001e80000000400 */
[----:B------:R-:W-:Y:S04]  /*81d0*/  STS [R10+0xc000], R211 ;  /* 0x00c000d30a007388 */ /* 0x000fe80000000800 */
[----:B------:R-:W-:Y:S04]  /*81e0*/  STS [R10+0xc100], R207 ;  /* 0x00c100cf0a007388 */ /* 0x000fe80000000800 */
[----:B------:R-:W-:Y:S04]  /*81f0*/  STS [R10+0xc200], R203 ;  /* 0x00c200cb0a007388 */ /* 0x000fe80000000800 */
[----:B------:R-:W-:Y:S04]  /*8200*/  STS [R10+0xc300], R201 ;  /* 0x00c300c90a007388 */ /* 0x000fe80000000800 */
[----:B------:R-:W-:Y:S01]  /*8210*/  BAR.SYNC.DEFER_BLOCKING 0x0 ;  /* 0x0000000000007b1d */ /* 0x000fe20000010000 */
[----:B0-----:R-:W-:-:S02]  /*8220*/  FADD R198, -R4, R145 ;  /* 0x0000009104c67221 */ /* 0x001fc40000000100 */
[----:B------:R-:W-:Y:S02]  /*8230*/  FADD R199, -R5, R144 ;  /* 0x0000009005c77221 */ /* 0x000fe40000000100 */
[----:B------:R-:W-:Y:S02]  /*8240*/  FADD R8, -R3, R8 ;  /* 0x0000000803087221 */ /* 0x000fe40000000100 */
[----:B------:R-:W-:Y:S02]  /*8250*/  FMUL R198, R198, 1.4426950216293334961 ;  /* 0x3fb8aa3bc6c67820 */ /* 0x000fe40000400000 */
[----:B------:R-:W-:Y:S01]  /*8260*/  FMUL R199, R199, 1.4426950216293334961 ;  /* 0x3fb8aa3bc7c77820 */ /* 0x000fe20000400000 */
[----:B------:R-:W-:Y:S04]  /*8270*/  LDSM.16.M88.4 R176, [R12+0x8000] ;  /* 0x008000000cb0783b */ /* 0x000fe80000000200 */
[----:B------:R-:W-:Y:S04]  /*8280*/  LDSM.16.M88.4 R172, [R12+0x8800] ;  /* 0x008800000cac783b */ /* 0x000fe80000000200 */
[----:B------:R-:W-:Y:S04]  /*8290*/  LDSM.16.M88.4 R168, [R12+0x9000] ;  /* 0x009000000ca8783b */ /* 0x000fe80000000200 */
[----:B------:R-:W-:Y:S04]  /*82a0*/  LDSM.16.M88.4 R164, [R12+0x9800] ;  /* 0x009800000ca4783b */ /* 0x000fe80000000200 */
[----:B------:R-:W-:Y:S04]  /*82b0*/  LDSM.16.M88.4 R160, [R12+0xa000] ;  /* 0x00a000000ca0783b */ /* 0x000fe80000000200 */
[----:B------:R-:W-:Y:S04]  /*82c0*/  LDSM.16.M88.4 R156, [R12+0xa800] ;  /* 0x00a800000c9c783b */ /* 0x000fe80000000200 */
[----:B------:R-:W-:Y:S04]  /*82d0*/  LDSM.16.M88.4 R152, [R12+0xb000] ;  /* 0x00b000000c98783b */ /* 0x000fe80000000200 */
[----:B------:R-:W-:Y:S04]  /*82e0*/  LDSM.16.M88.4 R148, [R12+0xb800] ;  /* 0x00b800000c94783b */ /* 0x000fe80000000200 */
[----:B------:R-:W0:Y:S04]  /*82f0*/  LDSM.16.M88.4 R144, [R227+0xc200] ;  /* 0x00c20000e390783b */ /* 0x000e280000000200 */
[----:B------:R-:W1:Y:S01]  /*8300*/  LDSM.16.M88.4 R180, [R227+0xc000] ;  /* 0x00c00000e3b4783b */ /* 0x000e620000000200 */
[----:B------:R-:W-:Y:S01]  /*8310*/  FMUL R8, R8, 1.4426950216293334961 ;  /* 0x3fb8aa3b08087820 */ /* 0x000fe20000400000 */
[----:B------:R-:W2:Y:S08]  /*8320*/  MUFU.EX2 R198, R198 ;  /* 0x000000c600c67308 */ /* 0x000eb00000000800 */
[----:B------:R-:W3:Y:S01]  /*8330*/  MUFU.EX2 R199, R199 ;  /* 0x000000c700c77308 */ /* 0x000ee20000000800 */
[----:B------:R-:W-:-:S07]  /*8340*/  IADD3 R7, R7, 0x10, RZ ;  /* 0x0000001007077810 */ /* 0x000fce0007ffe0ff */
[----:B------:R-:W4:Y:S01]  /*8350*/  MUFU.EX2 R8, R8 ;  /* 0x0000000800087308 */ /* 0x000f220000000800 */
[----:B------:R-:W-:Y:S01]  /*8360*/  ISETP.GE.AND P4, PT, R7, c[0x0][0x1d0], PT ;  /* 0x0000740007007a0c */ /* 0x000fe20003f86270 */
[C---:B--2---:R-:W-:Y:S02]  /*8370*/  FMUL R76, R198.reuse, R76 ;  /* 0x0000004cc64c7220 */ /* 0x044fe40000400000 */
[C---:B------:R-:W-:Y:S02]  /*8380*/  FMUL R77, R198.reuse, R77 ;  /* 0x0000004dc64d7220 */ /* 0x040fe40000400000 */
[----:B------:R-:W-:Y:S02]  /*8390*/  FMUL R80, R198, R80 ;  /* 0x00000050c6507220 */ /* 0x000fe40000400000 */
[C---:B---3--:R-:W-:Y:S02]  /*83a0*/  FMUL R78, R199.reuse, R78 ;  /* 0x0000004ec74e7220 */ /* 0x048fe40000400000 */
[----:B------:R-:W-:-:S02]  /*83b0*/  FMUL R79, R199, R79 ;  /* 0x0000004fc74f7220 */ /* 0x000fc40000400000 */
[C---:B------:R-:W-:Y:S02]  /*83c0*/  FMUL R81, R198.reuse, R81 ;  /* 0x00000051c6517220 */ /* 0x040fe40000400000 */
[C---:B------:R-:W-:Y:S02]  /*83d0*/  FMUL R82, R199.reuse, R82 ;  /* 0x00000052c7527220 */ /* 0x040fe40000400000 */
[C---:B------:R-:W-:Y:S02]  /*83e0*/  FMUL R83, R199.reuse, R83 ;  /* 0x00000053c7537220 */ /* 0x040fe40000400000 */
[C---:B------:R-:W-:Y:S02]  /*83f0*/  FMUL R84, R198.reuse, R84 ;  /* 0x00000054c6547220 */ /* 0x040fe40000400000 */
[----:B------:R-:W-:Y:S02]  /*8400*/  FMUL R85, R198, R85 ;  /* 0x00000055c6557220 */ /* 0x000fe40000400000 */
        /* <DEDUP_REMOVED lines=51> */
[----:B------:R-:W-:Y:S02]  /*8740*/  FMUL R137, R198, R137 ;  /* 0x00000089c6897220 */ /* 0x000fe40000400000 */
[C---:B------:R-:W-:Y:S02]  /*8750*/  FMUL R138, R199.reuse, R138 ;  /* 0x0000008ac78a7220 */ /* 0x040fe40000400000 */
[----:B------:R-:W-:Y:S02]  /*8760*/  FMUL R139, R199, R139 ;  /* 0x0000008bc78b7220 */ /* 0x000fe40000400000 */
[----:B------:R-:W-:-:S02]  /*8770*/  FMUL R24, R196, R24 ;  /* 0x00000018c4187220 */ /* 0x000fc40000400000 */
[----:B------:R-:W-:Y:S02]  /*8780*/  FMUL R25, R196, R25 ;  /* 0x00000019c4197220 */ /* 0x000fe40000400000 */
[C---:B----4-:R-:W-:Y:S02]  /*8790*/  FMUL R26, R8.reuse, R26 ;  /* 0x0000001a081a7220 */ /* 0x050fe40000400000 */
[----:B------:R-:W-:Y:S02]  /*87a0*/  FMUL R27, R8, R27 ;  /* 0x0000001b081b7220 */ /* 0x000fe40000400000 */
[C---:B------:R-:W-:Y:S02]  /*87b0*/  FMUL R28, R196.reuse, R28 ;  /* 0x0000001cc41c7220 */ /* 0x040fe40000400000 */
[----:B------:R-:W-:Y:S02]  /*87c0*/  FMUL R29, R196, R29 ;  /* 0x0000001dc41d7220 */ /* 0x000fe40000400000 */
[----:B------:R-:W-:-:S02]  /*87d0*/  FMUL R30, R8, R30 ;  /* 0x0000001e081e7220 */ /* 0x000fc40000400000 */
[----:B------:R-:W-:Y:S02]  /*87e0*/  FMUL R31, R8, R31 ;  /* 0x0000001f081f7220 */ /* 0x000fe40000400000 */
[C---:B------:R-:W-:Y:S02]  /*87f0*/  FMUL R32, R196.reuse, R32 ;  /* 0x00000020c4207220 */ /* 0x040fe40000400000 */
        /* <DEDUP_REMOVED lines=54> */
[C---:B------:R-:W-:Y:S01]  /*8b60*/  FMUL R143, R8.reuse, R143 ;  /* 0x0000008f088f7220 */ /* 0x040fe20000400000 */
[----:B0-----:R-:W-:Y:S01]  /*8b70*/  HMMA.16816.F32.BF16 R76, R144, R176, R76 ;  /* 0x000000b0904c723c */ /* 0x001fe2000004184c */
[----:B------:R-:W-:Y:S02]  /*8b80*/  FFMA R219, R8, R219, R197 ;  /* 0x000000db08db7223 */ /* 0x000fe400000000c5 */
[----:B------:R-:W-:-:S05]  /*8b90*/  FFMA R215, R199, R215, R6 ;  /* 0x000000d7c7d77223 */ /* 0x000fca0000000006 */
[----:B------:R-:W-:Y:S01]  /*8ba0*/  HMMA.16816.F32.BF16 R80, R144, R178, R80 ;  /* 0x000000b29050723c */ /* 0x000fe20000041850 */
[----:B------:R-:W-:Y:S01]  /*8bb0*/  FFMA R217, R198, R217, R195 ;  /* 0x000000d9c6d97223 */ /* 0x000fe200000000c3 */
[----:B------:R-:W-:-:S06]  /*8bc0*/  MOV R6, R2 ;  /* 0x0000000200067202 */ /* 0x000fcc0000000f00 */
[----:B------:R-:W-:Y:S01]  /*8bd0*/  HMMA.16816.F32.BF16 R84, R144, R172, R84 ;  /* 0x000000ac9054723c */ /* 0x000fe20000041854 */
[----:B------:R-:W-:-:S07]  /*8be0*/  IMAD.MOV.U32 R8, RZ, RZ, R3 ;  /* 0x000000ffff087224 */ /* 0x000fce00078e0003 */
[C---:B------:R-:W-:Y:S08]  /*8bf0*/  HMMA.16816.F32.BF16 R88, R144.reuse, R174, R88 ;  /* 0x000000ae9058723c */ /* 0x040ff00000041858 */
        /* <DEDUP_REMOVED lines=11> */
[----:B------:R-:W-:Y:S07]  /*8cb0*/  HMMA.16816.F32.BF16 R136, R144, R150, R136 ;  /* 0x000000969088723c */ /* 0x000fee0000041888 */
[----:B------:R-:W-:Y:S01]  /*8cc0*/  IMAD.MOV.U32 R144, RZ, RZ, 0x10 ;  /* 0x00000010ff907424 */ /* 0x000fe200078e00ff */
[----:B-1----:R-:W-:Y:S01]  /*8cd0*/  HMMA.16816.F32.BF16 R24, R180, R176, R24 ;  /* 0x000000b0b418723c */ /* 0x002fe20000041818 */
[----:B------:R-:W-:-:S02]  /*8ce0*/  MOV R145, R4 ;  /* 0x0000000400917202 */ /* 0x000fc40000000f00 */
[C---:B------:R-:W-:Y:S02]  /*8cf0*/  IMAD R17, R144.reuse, c[0x0][0x1a4], R17 ;  /* 0x0000690090117a24 */ /* 0x040fe400078e0211 */
[----:B------:R-:W-:-:S03]  /*8d00*/  IMAD R14, R144, c[0x0][0x1b4], R14 ;  /* 0x00006d00900e7a24 */ /* 0x000fc600078e020e */
        /* <DEDUP_REMOVED lines=15> */
[----:B------:R-:W-:Y:S01]  /*8e00*/  HMMA.16816.F32.BF16 R140, R180, R150, R140 ;  /* 0x00000096b48c723c */ /* 0x000fe2000004188c */
[----:B------:R-:W-:Y:S01]  /*8e10*/  @P4 CALL.REL.NOINC `(.L_x_0) ;  /* 0x0000001000004944 */ /* 0x000fe20003c00000 */
[----:B------:R-:W-:Y:S06]  /*8e20*/  BRA `(.L_x_1) ;  /* 0xffffc28000007947 */ /* 0x000fec000383ffff */
.L_x_0:
[----:B------:R-:W2:Y:S04]  /*8e30*/  LDL R248, [R1+0x1c8] ;  /* 0x0001c80001f87983 */ /* 0x000ea80000100800 */
[----:B------:R-:W0:Y:S04]  /*8e40*/  S2R R146, SR_TID.X ;  /* 0x0000000000927919 */ /* 0x000e280000002100 */
[----:B------:R-:W1:Y:S04]  /*8e50*/  S2R R154, SR_TID.X ;  /* 0x00000000009a7919 */ /* 0x000e680000002100 */
[----:B------:R-:W3:Y:S01]  /*8e60*/  S2R R249, SR_CTAID.Y ;  /* 0x0000000000f97919 */ /* 0x000ee20000002600 */
[----:B0-----:R-:W-:-:S04]  /*8e70*/  SHF.L.U32 R146, R146, 0x5, RZ ;  /* 0x0000000592927819 */ /* 0x001fc800000006ff */
[----:B------:R-:W-:Y:S02]  /*8e80*/  LOP3.LUT R10, R146, 0xc60, RZ, 0xc0, !PT ;  /* 0x00000c60920a7812 */ /* 0x000fe400078ec0ff */
[----:B------:R-:W0:Y:S01]  /*8e90*/  S2R R146, SR_TID.X ;  /* 0x0000000000927919 */ /* 0x000e220000002100 */
[----:B-1----:R-:W-:Y:S01]  /*8ea0*/  LOP3.LUT R0, R154, 0x40, RZ, 0xc0, !PT ;  /* 0x000000409a007812 */ /* 0x002fe200078ec0ff */
[----:B---3--:R-:W-:-:S03]  /*8eb0*/  IMAD R6, R249, c[0x0][0x1c0], RZ ;  /* 0x00007000f9067a24 */ /* 0x008fc600078e02ff */
[----:B------:R-:W-:Y:S02]  /*8ec0*/  SHF.R.U32.HI R11, RZ, 0x1, R0 ;  /* 0x00000001ff0b7819 */ /* 0x000fe40000011600 */
[C---:B------:R-:W-:Y:S01]  /*8ed0*/  SHF.L.U32 R0, R6.reuse, 0x1, RZ ;  /* 0x0000000106007819 */ /* 0x040fe200000006ff */
[----:B------:R-:W-:Y:S01]  /*8ee0*/  IMAD.HI R7, R6, 0x2, RZ ;  /* 0x0000000206077827 */ /* 0x000fe200078e02ff */
[----:B------:R-:W-:-:S03]  /*8ef0*/  FSETP.GEU.AND P3, PT, |R215|, 1.175494350822287508e-38, PT ;  /* 0x00800000d700780b */ /* 0x000fc60003f6e200 */
[----:B------:R-:W-:Y:S01]  /*8f00*/  FMUL R241, R215, 8388608 ;  /* 0x4b000000d7f17820 */ /* 0x000fe20000400000 */
[C---:B0-----:R-:W-:Y:S02]  /*8f10*/  SHF.L.U32 R147, R146.reuse, 0xb, RZ ;  /* 0x0000000b92937819 */ /* 0x041fe400000006ff */
[----:B------:R-:W-:Y:S02]  /*8f20*/  LOP3.LUT R146, R146, 0x3f, RZ, 0xc0, !PT ;  /* 0x0000003f92927812 */ /* 0x000fe400078ec0ff */
[----:B------:R-:W-:-:S05]  /*8f30*/  LOP3.LUT R147, R147, 0x3000, RZ, 0xc0, !PT ;  /* 0x0000300093937812 */ /* 0x000fca00078ec0ff */
[----:B------:R-:W-:Y:S01]  /*8f40*/  IMAD R146, R146, 0x10, R147 ;  /* 0x0000001092927824 */ /* 0x000fe200078e0293 */
[----:B------:R-:W-:Y:S01]  /*8f50*/  FSETP.GT.AND P5, PT, |R217|, 8.50705917302346158658e+37, PT ;  /* 0x7e800000d900780b */ /* 0x000fe20003fa4200 */
[----:B------:R-:W-:Y:S01]  /*8f60*/  IMAD.MOV.U32 R167, RZ, RZ, R79 ;  /* 0x000000ffffa77224 */ /* 0x000fe200078e004f */
[----:B------:R-:W-:Y:S02]  /*8f70*/  MOV R165, R83 ;  /* 0x0000005300a57202 */ /* 0x000fe40000000f00 */
[----:B------:R-:W-:Y:S01]  /*8f80*/  MOV R148, R85 ;  /* 0x0000005500947202 */ /* 0x000fe20000000f00 */
[----:B------:R-:W-:Y:S01]  /*8f90*/  IMAD.MOV.U32 R85, RZ, RZ, R91 ;  /* 0x000000ffff557224 */ /* 0x000fe200078e005b */
[----:B------:R-:W-:Y:S02]  /*8fa0*/  MOV R83, R95 ;  /* 0x0000005f00537202 */ /* 0x000fe40000000f00 */
[----:B------:R-:W-:Y:S02]  /*8fb0*/  MOV R79, R99 ;  /* 0x00000063004f7202 */ /* 0x000fe40000000f00 */
[----:B------:R-:W-:-:S02]  /*8fc0*/  MOV R91, R116 ;  /* 0x00000074005b7202 */ /* 0x000fc40000000f00 */
[C---:B------:R-:W-:Y:S01]  /*8fd0*/  FSETP.GEU.AND P6, PT, |R217|.reuse, 1.175494350822287508e-38, PT ;  /* 0x00800000d900780b */ /* 0x040fe20003fce200 */
[----:B------:R-:W-:Y:S01]  /*8fe0*/  FMUL R242, R217, 8388608 ;  /* 0x4b000000d9f27820 */ /* 0x000fe20000400000 */
[----:B------:R-:W-:Y:S01]  /*8ff0*/  MOV R144, R77 ;  /* 0x0000004d00907202 */ /* 0x000fe20000000f00 */
[----:B------:R-:W-:Y:S01]  /*9000*/  IMAD.MOV.U32 R152, RZ, RZ, R93 ;  /* 0x000000ffff987224 */ /* 0x000fe200078e005d */
        /* <DEDUP_REMOVED lines=13> */
[----:B------:R-:W-:-:S02]  /*90e0*/  IMAD.MOV.U32 R105, RZ, RZ, R108 ;  /* 0x000000ffff697224 */ /* 0x000fc400078e006c */
[----:B------:R-:W-:Y:S01]  /*90f0*/  IMAD.MOV.U32 R93, RZ, RZ, R113 ;  /* 0x000000ffff5d7224 */ /* 0x000fe200078e0071 */
[----:B------:R-:W-:Y:S01]  /*9100*/  FSETP.GT.AND P4, PT, |R219|, 8.50705917302346158658e+37, PT ;  /* 0x7e800000db00780b */ /* 0x000fe20003f84200 */
[----:B------:R-:W-:Y:S02]  /*9110*/  @P5 FMUL R137, R137, 0.25 ;  /* 0x3e80000089895820 */ /* 0x000fe40000400000 */
[----:B------:R-:W-:Y:S02]  /*9120*/  @P5 FMUL R136, R136, 0.25 ;  /* 0x3e80000088885820 */ /* 0x000fe40000400000 */
[----:B------:R-:W-:Y:S02]  /*9130*/  @P5 FMUL R133, R133, 0.25 ;  /* 0x3e80000085855820 */ /* 0x000fe40000400000 */
[----:B------:R-:W-:Y:S02]  /*9140*/  @P5 FMUL R132, R132, 0.25 ;  /* 0x3e80000084845820 */ /* 0x000fe40000400000 */
[----:B------:R-:W-:-:S02]  /*9150*/  @P5 FMUL R129, R129, 0.25 ;  /* 0x3e80000081815820 */ /* 0x000fc40000400000 */
[----:B------:R-:W-:Y:S02]  /*9160*/  @P5 FMUL R128, R128, 0.25 ;  /* 0x3e80000080805820 */ /* 0x000fe40000400000 */
        /* <DEDUP_REMOVED lines=25> */
[----:B------:R-:W-:Y:S02]  /*9300*/  @!P6 FMUL R137, R137, 16777216 ;  /* 0x4b8000008989e820 */ /* 0x000fe40000400000 */
[----:B------:R-:W-:Y:S02]  /*9310*/  @!P6 FMUL R136, R136, 16777216 ;  /* 0x4b8000008888e820 */ /* 0x000fe40000400000 */
[----:B------:R-:W-:Y:S02]  /*9320*/  @!P6 FMUL R133, R133, 16777216 ;  /* 0x4b8000008585e820 */ /* 0x000fe40000400000 */
[----:B------:R-:W-:-:S02]  /*9330*/  @!P6 FMUL R132, R132, 16777216 ;  /* 0x4b8000008484e820 */ /* 0x000fc40000400000 */
[----:B------:R-:W-:Y:S02]  /*9340*/  @!P6 FMUL R129, R129, 16777216 ;  /* 0x4b8000008181e820 */ /* 0x000fe40000400000 */
[----:B------:R-:W-:Y:S02]  /*9350*/  @!P6 FMUL R128, R128, 16777216 ;  /* 0x4b8000008080e820 */ /* 0x000fe40000400000 */
        /* <DEDUP_REMOVED lines=33> */
[----:B------:R-:W-:-:S02]  /*9570*/  @P4 FMUL R143, R143, 0.25 ;  /* 0x3e8000008f8f4820 */ /* 0x000fc40000400000 */
[----:B------:R-:W-:Y:S02]  /*9580*/  @P4 FMUL R142, R142, 0.25 ;  /* 0x3e8000008e8e4820 */ /* 0x000fe40000400000 */
[----:B--2---:R-:W-:-:S04]  /*9590*/  IMAD R8, R248, c[0x0][0x1c4], RZ ;  /* 0x00007100f8087a24 */ /* 0x004fc800078e02ff */
[C---:B------:R-:W-:Y:S02]  /*95a0*/  IMAD.SHL.U32 R9, R8.reuse, 0x2, RZ ;  /* 0x0000000208097824 */ /* 0x040fe400078e00ff */
[----:B------:R-:W-:-:S03]  /*95b0*/  IMAD.HI R8, R8, 0x2, RZ ;  /* 0x0000000208087827 */ /* 0x000fc600078e02ff */
[----:B------:R-:W-:-:S04]  /*95c0*/  IADD3 R6, P0, P1, R9, c[0x0][0x178], R0 ;  /* 0x00005e0009067a10 */ /* 0x000fc8000791e000 */
[----:B------:R-:W-:Y:S02]  /*95d0*/  IADD3.X R7, R8, c[0x0][0x17c], R7, P0, P1 ;  /* 0x00005f0008077a10 */ /* 0x000fe400007e2407 */
[C---:B------:R-:W-:Y:S02]  /*95e0*/  FSETP.GT.AND P1, PT, |R215|.reuse, 8.50705917302346158658e+37, PT ;  /* 0x7e800000d700780b */ /* 0x040fe40003f24200 */
[----:B------:R-:W-:-:S04]  /*95f0*/  FSETP.GEU.AND P0, PT, R215, 1.175494350822287508e-38, PT ;  /* 0x00800000d700780b */ /* 0x000fc80003f0e000 */
[----:B------:R-:W-:Y:S02]  /*9600*/  FSEL R241, R241, R215, !P0 ;  /* 0x000000d7f1f17208 */ /* 0x000fe40004000000 */
[----:B------:R-:W-:-:S05]  /*9610*/  LOP3.LUT R0, R146, R11, RZ, 0x3c, !PT ;  /* 0x0000000b92007212 */ /* 0x000fca00078e3cff */
[----:B------:R-:W-:Y:S02]  /*9620*/  @P1 FMUL R215, R215, 0.25 ;  /* 0x3e800000d7d71820 */ /* 0x000fe40000400000 */
[----:B------:R-:W-:Y:S02]  /*9630*/  IMAD.MOV.U32 R146, RZ, RZ, R81 ;  /* 0x000000ffff927224 */ /* 0x000fe400078e0051 */
[----:B------:R-:W-:Y:S02]  /*9640*/  @!P3 FMUL R215, R215, 16777216 ;  /* 0x4b800000d7d7b820 */ /* 0x000fe40000400000 */
[----:B------:R-:W-:Y:S02]  /*9650*/  IMAD.MOV.U32 R81, RZ, RZ, R98 ;  /* 0x000000ffff517224 */ /* 0x000fe400078e0062 */
[----:B------:R-:W0:Y:S01]  /*9660*/  MUFU.RCP R116, R215 ;  /* 0x000000d700747308 */ /* 0x000e220000001000 */
        /* <DEDUP_REMOVED lines=31> */
[----:B------:R-:W-:Y:S01]  /*9860*/  @P1 FMUL R78, R78, 0.25 ;  /* 0x3e8000004e4e1820 */ /* 0x000fe20000400000 */
[----:B------:R-:W-:Y:S01]  /*9870*/  FSETP.GEU.AND P1, PT, R217, 1.175494350822287508e-38, PT ;  /* 0x00800000d900780b */ /* 0x000fe20003f2e000 */
[----:B------:R-:W-:-:S03]  /*9880*/  @!P3 FMUL R94, R94, 16777216 ;  /* 0x4b8000005e5eb820 */ /* 0x000fc60000400000 */
[----:B------:R-:W-:Y:S01]  /*9890*/  FSEL R242, R242, R217, !P1 ;  /* 0x000000d9f2f27208 */ /* 0x000fe20004800000 */
[----:B------:R-:W-:Y:S02]  /*98a0*/  @P5 FMUL R217, R217, 0.25 ;  /* 0x3e800000d9d95820 */ /* 0x000fe40000400000 */
[----:B------:R-:W-:Y:S02]  /*98b0*/  @P5 FMUL R146, R146, 0.25 ;  /* 0x3e80000092925820 */ /* 0x000fe40000400000 */
[----:B------:R-:W-:Y:S02]  /*98c0*/  @!P6 FMUL R217, R217, 16777216 ;  /* 0x4b800000d9d9e820 */ /* 0x000fe40000400000 */
[----:B0-----:R-:W-:Y:S02]  /*98d0*/  FMUL R104, R116, R94 ;  /* 0x0000005e74687220 */ /* 0x001fe40000400000 */
[----:B------:R-:W-:Y:S01]  /*98e0*/  @!P6 FMUL R146, R146, 16777216 ;  /* 0x4b8000009292e820 */ /* 0x000fe20000400000 */
[----:B------:R-:W0:Y:S01]  /*98f0*/  MUFU.RCP R94, R217 ;  /* 0x000000d9005e7308 */ /* 0x000e220000001000 */
[----:B------:R-:W-:Y:S01]  /*9900*/  FSETP.GEU.AND P6, PT, |R219|, 1.175494350822287508e-38, PT ;  /* 0x00800000db00780b */ /* 0x000fe20003fce200 */
        /* <DEDUP_REMOVED lines=30> */
[----:B------:R-:W-:Y:S01]  /*9af0*/  @!P3 FMUL R78, R78, 16777216 ;  /* 0x4b8000004e4eb820 */ /* 0x000fe20000400000 */
[----:B------:R-:W-:Y:S01]  /*9b00*/  FSETP.GEU.AND P3, PT, R219, 1.175494350822287508e-38, PT ;  /* 0x00800000db00780b */ /* 0x000fe20003f6e000 */
[----:B------:R-:W-:-:S03]  /*9b10*/  IMAD.MOV.U32 R11, RZ, RZ, R62 ;  /* 0x000000ffff0b7224 */ /* 0x000fc600078e003e */
[----:B------:R-:W-:Y:S01]  /*9b20*/  FSEL R243, R243, R219, !P3 ;  /* 0x000000dbf3f37208 */ /* 0x000fe20005800000 */
        /* <DEDUP_REMOVED lines=30> */
[----:B------:R-:W-:Y:S01]  /*9d10*/  @P4 FMUL R26, R26, 0.25 ;  /* 0x3e8000001a1a4820 */ /* 0x000fe20000400000 */
[----:B------:R-:W-:Y:S01]  /*9d20*/  FSETP.GT.AND P4, PT, |R221|, 8.50705917302346158658e+37, PT ;  /* 0x7e800000dd00780b */ /* 0x000fe20003f84200 */
[----:B------:R-:W-:Y:S01]  /*9d30*/  @!P6 FMUL R219, R219, 16777216 ;  /* 0x4b800000dbdbe820 */ /* 0x000fe20000400000 */
[----:B------:R-:W-:Y:S01]  /*9d40*/  MOV R14, R69 ;  /* 0x00000045000e7202 */ /* 0x000fe20000000f00 */
[----:B------:R-:W-:Y:S02]  /*9d50*/  FMUL R69, R116, R122 ;  /* 0x0000007a74457220 */ /* 0x000fe40000400000 */
[----:B0-----:R-:W-:Y:S02]  /*9d60*/  FMUL R122, R94, R23 ;  /* 0x000000175e7a7220 */ /* 0x001fe40000400000 */
[----:B------:R-:W-:Y:S01]  /*9d70*/  @!P6 FMUL R143, R143, 16777216 ;  /* 0x4b8000008f8fe820 */ /* 0x000fe20000400000 */
[----:B------:R-:W0:Y:S01]  /*9d80*/  MUFU.RCP R23, R219 ;  /* 0x000000db00177308 */ /* 0x000e220000001000 */
        /* <DEDUP_REMOVED lines=31> */
[C---:B------:R-:W-:Y:S01]  /*9f80*/  FSETP.GEU.AND P6, PT, |R221|.reuse, 1.175494350822287508e-38, PT ;  /* 0x00800000dd00780b */ /* 0x040fe20003fce200 */
[C---:B------:R-:W-:Y:S01]  /*9f90*/  FMUL R244, R221.reuse, 8388608 ;  /* 0x4b000000ddf47820 */ /* 0x040fe20000400000 */
[----:B------:R-:W-:-:S04]  /*9fa0*/  FSETP.GEU.AND P5, PT, R221, 1.175494350822287508e-38, PT ;  /* 0x00800000dd00780b */ /* 0x000fc80003fae000 */
[----:B------:R-:W-:Y:S01]  /*9fb0*/  FSEL R244, R244, R221, !P5 ;  /* 0x000000ddf4f47208 */ /* 0x000fe20006800000 */
[----:B------:R-:W-:Y:S01]  /*9fc0*/  @P4 FMUL R221, R221, 0.25 ;  /* 0x3e800000dddd4820 */ /* 0x000fe20000400000 */
[C---:B------:R-:W-:Y:S01]  /*9fd0*/  LOP3.LUT R239, R154.reuse, 0x18, RZ, 0xc0, !PT ;  /* 0x000000189aef7812 */ /* 0x040fe200078ec0ff */
[----:B------:R-:W-:Y:S02]  /*9fe0*/  IMAD.SHL.U32 R12, R154, 0x10, RZ ;  /* 0x000000109a0c7824 */ /* 0x000fe400078e00ff */
[----:B------:R-:W-:Y:S02]  /*9ff0*/  FMUL R71, R116, R139 ;  /* 0x0000008b74477220 */ /* 0x000fe40000400000 */
[----:B------:R-:W-:Y:S02]  /*a000*/  @!P6 FMUL R221, R221, 16777216 ;  /* 0x4b800000dddde820 */ /* 0x000fe40000400000 */
[----:B0-----:R-:W-:Y:S02]  /*a010*/  FMUL R139, R23, R11 ;  /* 0x0000000b178b7220 */ /* 0x001fe40000400000 */
[----:B------:R-:W0:Y:S01]  /*a020*/  MUFU.RCP R11, R221 ;  /* 0x000000dd000b7308 */ /* 0x000e220000001000 */
[----:B------:R-:W-:-:S02]  /*a030*/  LOP3.LUT R12, R12, 0x70, RZ, 0xc0, !PT ;  /* 0x000000700c0c7812 */ /* 0x000fc400078ec0ff */
[C---:B------:R-:W-:Y:S02]  /*a040*/  LEA R9, R239.reuse, R10, 0x9 ;  /* 0x0000000aef097211 */ /* 0x040fe400078e48ff */
[----:B------:R-:W-:Y:S01]  /*a050*/  MOV R10, R65 ;  /* 0x00000041000a7202 */ /* 0x000fe20000000f00 */
[----:B------:R-:W-:Y:S01]  /*a060*/  IMAD.MOV.U32 R8, RZ, RZ, R64 ;  /* 0x000000ffff087224 */ /* 0x000fe200078e0040 */
[----:B------:R-:W-:Y:S01]  /*a070*/  MOV R17, R73 ;  /* 0x0000004900117202 */ /* 0x000fe20000000f00 */
[----:B------:R-:W-:Y:S01]  /*a080*/  IMAD.MOV.U32 R15, RZ, RZ, R72 ;  /* 0x000000ffff0f7224 */ /* 0x000fe200078e0048 */
[----:B------:R-:W-:Y:S01]  /*a090*/  LEA.HI R239, R239, R12, RZ, 0x1f ;  /* 0x0000000cefef7211 */ /* 0x000fe200078ff8ff */
[----:B------:R-:W-:Y:S02]  /*a0a0*/  IMAD.MOV.U32 R12, RZ, RZ, R68 ;  /* 0x000000ffff0c7224 */ /* 0x000fe400078e0044 */
        /* <DEDUP_REMOVED lines=8> */
[C---:B------:R-:W-:Y:S02]  /*a130*/  FMUL R75, R116.reuse, R115 ;  /* 0x00000073744b7220 */ /* 0x040fe40000400000 */
[C---:B------:R-:W-:Y:S02]  /*a140*/  FMUL R66, R116.reuse, R114 ;  /* 0x0000007274427220 */ /* 0x040fe40000400000 */
[C---:B------:R-:W-:Y:S02]  /*a150*/  FMUL R68, R116.reuse, R111 ;  /* 0x0000006f74447220 */ /* 0x040fe40000400000 */
[C---:B------:R-:W-:Y:S02]  /*a160*/  FMUL R65, R116.reuse, R110 ;  /* 0x0000006e74417220 */ /* 0x040fe40000400000 */
[----:B------:R-:W-:Y:S02]  /*a170*/  FMUL R97, R116, R103 ;  /* 0x0000006774617220 */ /* 0x000fe40000400000 */
[----:B------:R-:W-:-:S02]  /*a180*/  FMUL R88, R94, R91 ;  /* 0x0000005b5e587220 */ /* 0x000fc40000400000 */
[----:B------:R-:W-:Y:S02]  /*a190*/  @P4 FMUL R15, R15, 0.25 ;  /* 0x3e8000000f0f4820 */ /* 0x000fe40000400000 */
[----:B------:R-:W-:Y:S02]  /*a1a0*/  @P4 FMUL R14, R14, 0.25 ;  /* 0x3e8000000e0e4820 */ /* 0x000fe40000400000 */
[----:B------:R-:W-:Y:S02]  /*a1b0*/  @P4 FMUL R12, R12, 0.25 ;  /* 0x3e8000000c0c4820 */ /* 0x000fe40000400000 */
[----:B------:R-:W-:Y:S02]  /*a1c0*/  @P4 FMUL R57, R57, 0.25 ;  /* 0x3e80000039394820 */ /* 0x000fe40000400000 */
[C---:B------:R-:W-:Y:S02]  /*a1d0*/  FMUL R67, R116.reuse, R138 ;  /* 0x0000008a74437220 */ /* 0x040fe40000400000 */
[----:B------:R-:W-:-:S02]  /*a1e0*/  FMUL R72, R116, R135 ;  /* 0x0000008774487220 */ /* 0x000fc40000400000 */
[C---:B------:R-:W-:Y:S02]  /*a1f0*/  FMUL R74, R116.reuse, R134 ;  /* 0x00000086744a7220 */ /* 0x040fe40000400000 */
[C---:B------:R-:W-:Y:S02]  /*a200*/  FMUL R63, R116.reuse, R131 ;  /* 0x00000083743f7220 */ /* 0x040fe40000400000 */
[C---:B------:R-:W-:Y:S02]  /*a210*/  FMUL R70, R116.reuse, R130 ;  /* 0x0000008274467220 */ /* 0x040fe40000400000 */
[C---:B------:R-:W-:Y:S02]  /*a220*/  FMUL R64, R116.reuse, R127 ;  /* 0x0000007f74407220 */ /* 0x040fe40000400000 */
        /* <DEDUP_REMOVED lines=16> */
[----:B------:R-:W-:Y:S02]  /*a330*/  FMUL R114, R116, R167 ;  /* 0x000000a774727220 */ /* 0x000fe40000400000 */
[----:B------:R-:W-:Y:S02]  /*a340*/  FMUL R91, R94, R93 ;  /* 0x0000005d5e5b7220 */ /* 0x000fe40000400000 */
        /* <DEDUP_REMOVED lines=20> */
[----:B------:R-:W-:Y:S02]  /*a490*/  @!P6 FMUL R10, R10, 16777216 ;  /* 0x4b8000000a0ae820 */ /* 0x000fe40000400000 */
[----:B------:R-:W-:Y:S02]  /*a4a0*/  FMUL R116, R116, R78 ;  /* 0x0000004e74747220 */ /* 0x000fe40000400000 */
[C---:B------:R-:W-:Y:S02]  /*a4b0*/  FMUL R87, R94.reuse, R121 ;  /* 0x000000795e577220 */ /* 0x040fe40000400000 */
[C---:B------:R-:W-:Y:S02]  /*a4c0*/  FMUL R89, R94.reuse, R120 ;  /* 0x000000785e597220 */ /* 0x040fe40000400000 */
[C---:B------:R-:W-:Y:S02]  /*a4d0*/  FMUL R86, R94.reuse, R117 ;  /* 0x000000755e567220 */ /* 0x040fe40000400000 */
[----:B------:R-:W-:-:S02]  /*a4e0*/  FMUL R92, R94, R112 ;  /* 0x000000705e5c7220 */ /* 0x000fc40000400000 */
[----:B------:R-:W-:Y:S02]  /*a4f0*/  FMUL R93, R94, R105 ;  /* 0x000000695e5d7220 */ /* 0x000fe40000400000 */
[----:B------:R-:W-:Y:S02]  /*a500*/  @!P6 FMUL R17, R17, 16777216 ;  /* 0x4b8000001111e820 */ /* 0x000fe40000400000 */
[----:B------:R-:W-:Y:S02]  /*a510*/  @!P6 FMUL R8, R8, 16777216 ;  /* 0x4b8000000808e820 */ /* 0x000fe40000400000 */
        /* <DEDUP_REMOVED lines=24> */
[----:B------:R-:W-:Y:S02]  /*a6a0*/  @!P6 FMUL R60, R60, 16777216 ;  /* 0x4b8000003c3ce820 */ /* 0x000fe40000400000 */
[----:B------:R-:W-:Y:S02]  /*a6b0*/  @!P6 FMUL R37, R37, 16777216 ;  /* 0x4b8000002525e820 */ /* 0x000fe40000400000 */
[----:B------:R-:W-:-:S02]  /*a6c0*/  @!P6 FMUL R33, R33, 16777216 ;  /* 0x4b8000002121e820 */ /* 0x000fc40000400000 */
[----:B------:R-:W-:Y:S02]  /*a6d0*/  @!P6 FMUL R29, R29, 16777216 ;  /* 0x4b8000001d1de820 */ /* 0x000fe40000400000 */
[----:B------:R-:W-:Y:S02]  /*a6e0*/  @!P6 FMUL R25, R25, 16777216 ;  /* 0x4b8000001919e820 */ /* 0x000fe40000400000 */
[C---:B------:R-:W-:Y:S02]  /*a6f0*/  FMUL R94, R23.reuse, R143 ;  /* 0x0000008f175e7220 */ /* 0x040fe40000400000 */
[----:B------:R-:W-:Y:S02]  /*a700*/  FMUL R147, R23, R42 ;  /* 0x0000002a17937220 */ /* 0x000fe40000400000 */
[----:B------:R-:W-:Y:S02]  /*a710*/  @!P6 FMUL R15, R15, 16777216 ;  /* 0x4b8000000f0fe820 */ /* 0x000fe40000400000 */
[----:B------:R-:W-:-:S02]  /*a720*/  @!P6 FMUL R14, R14, 16777216 ;  /* 0x4b8000000e0ee820 */ /* 0x000fc40000400000 */
[----:B------:R-:W-:Y:S02]  /*a730*/  @!P6 FMUL R12, R12, 16777216 ;  /* 0x4b8000000c0ce820 */ /* 0x000fe40000400000 */
[----:B------:R-:W-:Y:S02]  /*a740*/  @!P6 FMUL R57, R57, 16777216 ;  /* 0x4b8000003939e820 */ /* 0x000fe40000400000 */
[----:B------:R-:W-:Y:S02]  /*a750*/  IMAD.SHL.U32 R240, R154, 0x4, RZ ;  /* 0x000000049af07824 */ /* 0x000fe400078e00ff */
[C---:B------:R-:W-:Y:S02]  /*a760*/  FMUL R143, R23.reuse, R50 ;  /* 0x00000032178f7220 */ /* 0x040fe40000400000 */
[----:B------:R-:W-:Y:S02]  /*a770*/  FMUL R42, R23, R27 ;  /* 0x0000001b172a7220 */ /* 0x000fe40000400000 */
        /* <DEDUP_REMOVED lines=20> */
[----:B0-----:R-:W-:Y:S02]  /*a8c0*/  FMUL R125, R11, R10 ;  /* 0x0000000a0b7d7220 */ /* 0x001fe40000400000 */
[C---:B------:R-:W-:Y:S02]  /*a8d0*/  FMUL R133, R23.reuse, R21 ;  /* 0x0000001517857220 */ /* 0x040fe40000400000 */
[C---:B------:R-:W-:Y:S02]  /*a8e0*/  FMUL R134, R23.reuse, R20 ;  /* 0x0000001417867220 */ /* 0x040fe40000400000 */
[C---:B------:R-:W-:Y:S02]  /*a8f0*/  FMUL R136, R23.reuse, R16 ;  /* 0x0000001017887220 */ /* 0x040fe40000400000 */
[----:B------:R-:W-:-:S02]  /*a900*/  FMUL R27, R23, R26 ;  /* 0x0000001a171b7220 */ /* 0x000fc40000400000 */
[C---:B------:R-:W-:Y:S02]  /*a910*/  FMUL R50, R11.reuse, R17 ;  /* 0x000000110b327220 */ /* 0x040fe40000400000 */
[----:B------:R-:W-:Y:S02]  /*a920*/  FMUL R10, R11, R8 ;  /* 0x000000080b0a7220 */ /* 0x000fe40000400000 */
[C---:B------:R-:W-:Y:S02]  /*a930*/  FMUL R95, R23.reuse, R142 ;  /* 0x0000008e175f7220 */ /* 0x040fe40000400000 */
[C---:B------:R-:W-:Y:S02]  /*a940*/  FMUL R131, R23.reuse, R22 ;  /* 0x0000001617837220 */ /* 0x040fe40000400000 */
[C---:B------:R-:W-:Y:S02]  /*a950*/  FMUL R124, R23.reuse, R55 ;  /* 0x00000037177c7220 */ /* 0x040fe40000400000 */
[----:B------:R-:W-:-:S02]  /*a960*/  FMUL R126, R23, R54 ;  /* 0x00000036177e7220 */ /* 0x000fc40000400000 */
[C---:B------:R-:W-:Y:S02]  /*a970*/  FMUL R127, R23.reuse, R51 ;  /* 0x00000033177f7220 */ /* 0x040fe40000400000 */
[C---:B------:R-:W-:Y:S02]  /*a980*/  FMUL R21, R23.reuse, R38 ;  /* 0x0000002617157220 */ /* 0x040fe40000400000 */
[----:B------:R-:W-:Y:S02]  /*a990*/  FMUL R20, R23, R30 ;  /* 0x0000001e17147220 */ /* 0x000fe40000400000 */
[C---:B------:R-:W-:Y:S02]  /*a9a0*/  FMUL R8, R11.reuse, R60 ;  /* 0x0000003c0b087220 */ /* 0x040fe40000400000 */
[C---:B------:R-:W-:Y:S02]  /*a9b0*/  FMUL R17, R11.reuse, R37 ;  /* 0x000000250b117220 */ /* 0x040fe40000400000 */
[----:B------:R-:W-:-:S02]  /*a9c0*/  FMUL R16, R11, R29 ;  /* 0x0000001d0b107220 */ /* 0x000fc40000400000 */
[C---:B------:R-:W-:Y:S02]  /*a9d0*/  FMUL R25, R11.reuse, R25 ;  /* 0x000000190b197220 */ /* 0x040fe40000400000 */
[----:B------:R-:W-:Y:S01]  /*a9e0*/  FMUL R26, R11, R33 ;  /* 0x000000210b1a7220 */ /* 0x000fe20000400000 */
[----:B------:R-:W-:Y:S01]  /*a9f0*/  LOP3.LUT R240, R240, 0x70, RZ, 0xc0, !PT ;  /* 0x00000070f0f07812 */ /* 0x000fe200078ec0ff */
        /* <DEDUP_REMOVED lines=39> */
[----:B------:R-:W-:Y:S01]  /*ac70*/  FMUL R32, R11, R32 ;  /* 0x000000200b207220 */ /* 0x000fe20000400000 */
[----:B------:R-:W-:-:S02]  /*ac80*/  SHF.R.U32.HI R11, RZ, 0x5, R154 ;  /* 0x00000005ff0b7819 */ /* 0x000fc4000001169a */
[----:B------:R-:W-:Y:S02]  /*ac90*/  F2FP.BF16.PACK_AB R16, R16, R25 ;  /* 0x000000191010723e */ /* 0x000fe400000010ff */
[----:B------:R-:W-:Y:S02]  /*aca0*/  F2FP.BF16.PACK_AB R20, R20, R27 ;  /* 0x0000001b1414723e */ /* 0x000fe400000010ff */
[----:B------:R-:W-:Y:S02]  /*acb0*/  F2FP.BF16.PACK_AB R17, R17, R26 ;  /* 0x0000001a1111723e */ /* 0x000fe400000010ff */
[----:B------:R-:W-:Y:S02]  /*acc0*/  F2FP.BF16.PACK_AB R24, R31, R42 ;  /* 0x0000002a1f18723e */ /* 0x000fe400000010ff */
[----:B------:R-:W-:Y:S02]  /*acd0*/  F2FP.BF16.PACK_AB R25, R39, R38 ;  /* 0x000000262719723e */ /* 0x000fe400000010ff */
[----:B------:R-:W-:-:S02]  /*ace0*/  F2FP.BF16.PACK_AB R26, R142, R43 ;  /* 0x0000002b8e1a723e */ /* 0x000fc400000010ff */
[----:B------:R-:W-:Y:S02]  /*acf0*/  LOP3.LUT R45, R9, R240, RZ, 0x3c, !PT ;  /* 0x000000f0092d7212 */ /* 0x000fe400078e3cff */
[----:B------:R-:W-:Y:S01]  /*ad00*/  F2FP.BF16.PACK_AB R27, R124, R127 ;  /* 0x0000007f7c1b723e */ /* 0x000fe200000010ff */
[----:B------:R-:W-:Y:S01]  /*ad10*/  BAR.SYNC.DEFER_BLOCKING 0x0 ;  /* 0x0000000000007b1d */ /* 0x000fe20000010000 */
[----:B------:R-:W-:Y:S02]  /*ad20*/  SGXT.U32 R11, R11, 0x2 ;  /* 0x000000020b0b781a */ /* 0x000fe40000000000 */
[----:B------:R-:W-:Y:S02]  /*ad30*/  MOV R199, c[0x0][0x1c8] ;  /* 0x0000720000c77a02 */ /* 0x000fe40000000f00 */
[----:B------:R-:W-:Y:S02]  /*ad40*/  F2FP.BF16.PACK_AB R12, R12, R29 ;  /* 0x0000001d0c0c723e */ /* 0x000fe400000010ff */
[----:B------:R-:W-:-:S02]  /*ad50*/  F2FP.BF16.PACK_AB R19, R19, R30 ;  /* 0x0000001e1313723e */ /* 0x000fc400000010ff */
[----:B------:R-:W-:Y:S01]  /*ad60*/  F2FP.BF16.PACK_AB R15, R15, R48 ;  /* 0x000000300f0f723e */ /* 0x000fe200000010ff */
[----:B------:R0:W-:Y:S01]  /*ad70*/  STS.128 [R45+0x280], R24 ;  /* 0x000280182d007388 */ /* 0x0001e20000000c00 */
[----:B------:R-:W-:Y:S02]  /*ad80*/  F2FP.BF16.PACK_AB R28, R145, R122 ;  /* 0x0000007a911c723e */ /* 0x000fe400000010ff */
[----:B------:R-:W-:Y:S01]  /*ad90*/  F2FP.BF16.PACK_AB R29, R149, R120 ;  /* 0x00000078951d723e */ /* 0x000fe200000010ff */
[----:B0-----:R-:W-:-:S04]  /*ada0*/  IMAD R24, R11, c[0x0][0x1c8], RZ ;  /* 0x000072000b187a24 */ /* 0x001fc800078e02ff */
[----:B------:R-:W-:Y:S01]  /*adb0*/  IMAD R26, R199, 0x4, R24 ;  /* 0x00000004c71a7824 */ /* 0x000fe200078e0218 */
[----:B------:R-:W-:-:S04]  /*adc0*/  F2FP.BF16.PACK_AB R30, R117, R118 ;  /* 0x00000076751e723e */ /* 0x000fc800000010ff */
[----:B------:R-:W-:Y:S02]  /*add0*/  LEA R44, R199, R26, 0x2 ;  /* 0x0000001ac72c7211 */ /* 0x000fe400078e10ff */
[----:B------:R-:W-:-:S03]  /*ade0*/  F2FP.BF16.PACK_AB R31, R106, R107 ;  /* 0x0000006b6a1f723e */ /* 0x000fc600000010ff */
[----:B------:R-:W-:Y:S02]  /*adf0*/  IMAD R48, R199, 0x4, R44 ;  /* 0x00000004c7307824 */ /* 0x000fe400078e022c */
[----:B------:R0:W-:Y:S01]  /*ae00*/  STS.128 [R45+0x100], R28 ;  /* 0x0001001c2d007388 */ /* 0x0001e20000000c00 */
[----:B------:R-:W-:Y:S02]  /*ae10*/  F2FP.BF16.PACK_AB R13, R13, R32 ;  /* 0x000000200d0d723e */ /* 0x000fe400000010ff */
[----:B------:R-:W-:Y:S02]  /*ae20*/  F2FP.BF16.PACK_AB R21, R21, R34 ;  /* 0x000000221515723e */ /* 0x000fe400000010ff */
[----:B------:R-:W-:Y:S02]  /*ae30*/  F2FP.BF16.PACK_AB R14, R14, R23 ;  /* 0x000000170e0e723e */ /* 0x000fe400000010ff */
[----:B------:R-:W-:Y:S02]  /*ae40*/  F2FP.BF16.PACK_AB R18, R18, R41 ;  /* 0x000000291212723e */ /* 0x000fe400000010ff */
[----:B------:R-:W-:-:S02]  /*ae50*/  F2FP.BF16.PACK_AB R22, R22, R147 ;  /* 0x000000931616723e */ /* 0x000fc400000010ff */
[----:B------:R-:W-:Y:S02]  /*ae60*/  F2FP.BF16.PACK_AB R23, R126, R143 ;  /* 0x0000008f7e17723e */ /* 0x000fe400000010ff */
[----:B------:R-:W-:Y:S02]  /*ae70*/  F2FP.BF16.PACK_AB R32, R146, R123 ;  /* 0x0000007b9220723e */ /* 0x000fe400000010ff */
[----:B0-----:R-:W-:Y:S02]  /*ae80*/  LEA R28, R199, R48, 0x2 ;  /* 0x00000030c71c7211 */ /* 0x001fe400078e10ff */
[----:B------:R-:W-:Y:S02]  /*ae90*/  F2FP.BF16.PACK_AB R36, R115, R116 ;  /* 0x000000747324723e */ /* 0x000fe400000010ff */
[----:B------:R-:W-:Y:S02]  /*aea0*/  F2FP.BF16.PACK_AB R40, R113, R114 ;  /* 0x000000727128723e */ /* 0x000fe400000010ff */
[----:B------:R-:W-:-:S02]  /*aeb0*/  F2FP.BF16.PACK_AB R33, R150, R121 ;  /* 0x000000799621723e */ /* 0x000fc400000010ff */
[----:B------:R-:W-:Y:S02]  /*aec0*/  F2FP.BF16.PACK_AB R37, R110, R111 ;  /* 0x0000006f6e25723e */ /* 0x000fe400000010ff */
[----:B------:R-:W-:Y:S02]  /*aed0*/  F2FP.BF16.PACK_AB R41, R108, R109 ;  /* 0x0000006d6c29723e */ /* 0x000fe400000010ff */
[----:B------:R-:W-:Y:S02]  /*aee0*/  F2FP.BF16.PACK_AB R34, R112, R119 ;  /* 0x000000777022723e */ /* 0x000fe400000010ff */
[----:B------:R-:W-:Y:S02]  /*aef0*/  F2FP.BF16.PACK_AB R38, R103, R104 ;  /* 0x000000686726723e */ /* 0x000fe400000010ff */
[----:B------:R-:W-:Y:S02]  /*af00*/  F2FP.BF16.PACK_AB R42, R100, R101 ;  /* 0x00000065642a723e */ /* 0x000fe400000010ff */
[----:B------:R-:W-:-:S02]  /*af10*/  F2FP.BF16.PACK_AB R35, R102, R105 ;  /* 0x000000696623723e */ /* 0x000fc400000010ff */
[----:B------:R-:W-:Y:S02]  /*af20*/  F2FP.BF16.PACK_AB R39, R98, R99 ;  /* 0x000000636227723e */ /* 0x000fe400000010ff */
[----:B------:R-:W-:Y:S01]  /*af30*/  F2FP.BF16.PACK_AB R43, R96, R97 ;  /* 0x00000061602b723e */ /* 0x000fe200000010ff */
[C---:B------:R-:W-:Y:S01]  /*af40*/  IMAD R30, R199.reuse, 0x4, R28 ;  /* 0x00000004c71e7824 */ /* 0x040fe200078e021c */
[----:B------:R-:W-:Y:S04]  /*af50*/  STS.128 [R45], R12 ;  /* 0x0000000c2d007388 */ /* 0x000fe80000000c00 */
[----:B------:R-:W-:Y:S04]  /*af60*/  STS.128 [R45+0x200], R16 ;  /* 0x000200102d007388 */ /* 0x000fe80000000c00 */
[----:B------:R-:W-:Y:S04]  /*af70*/  STS.128 [R45+0x80], R20 ;  /* 0x000080142d007388 */ /* 0x000fe80000000c00 */
[----:B------:R0:W-:Y:S04]  /*af80*/  STS.128 [R45+0x300], R32 ;  /* 0x000300202d007388 */ /* 0x0001e80000000c00 */
[----:B------:R1:W-:Y:S04]  /*af90*/  STS.128 [R45+0x180], R36 ;  /* 0x000180242d007388 */ /* 0x0003e80000000c00 */
[----:B------:R2:W-:Y:S04]  /*afa0*/  STS.128 [R45+0x380], R40 ;  /* 0x000380282d007388 */ /* 0x0005e80000000c00 */
[----:B------:R-:W-:Y:S01]  /*afb0*/  BAR.SYNC.DEFER_BLOCKING 0x0 ;  /* 0x0000000000007b1d */ /* 0x000fe20000010000 */
[----:B0-----:R-:W-:-:S05]  /*afc0*/  LEA R32, R199, R30, 0x2 ;  /* 0x0000001ec7207211 */ /* 0x001fca00078e10ff */
[----:B------:R-:W-:-:S05]  /*afd0*/  IMAD R34, R199, 0x4, R32 ;  /* 0x00000004c7227824 */ /* 0x000fca00078e0220 */
[----:B-1----:R-:W-:Y:S02]  /*afe0*/  LEA R36, R199, R34, 0x2 ;  /* 0x00000022c7247211 */ /* 0x002fe400078e10ff */
[----:B------:R-:W-:-:S03]  /*aff0*/  LOP3.LUT R238, R0, 0x40, RZ, 0x3c, !PT ;  /* 0x0000004000ee7812 */ /* 0x000fc600078e3cff */
[----:B------:R-:W-:Y:S01]  /*b000*/  IMAD R38, R199, 0x4, R36 ;  /* 0x00000004c7267824 */ /* 0x000fe200078e0224 */
[----:B------:R-:W-:-:S04]  /*b010*/  F2FP.BF16.PACK_AB R13, R54, R125 ;  /* 0x0000007d360d723e */ /* 0x000fc800000010ff */
[C---:B--2---:R-:W-:Y:S01]  /*b020*/  LEA R40, R199.reuse, R38, 0x2 ;  /* 0x00000026c7287211 */ /* 0x044fe200078e10ff */
[----:B------:R-:W0:Y:S04]  /*b030*/  LDS.128 R96, [R0] ;  /* 0x0000000000607984 */ /* 0x000e280000000c00 */
[----:B------:R-:W-:Y:S01]  /*b040*/  LDS.128 R124, [R0+0x400] ;  /* 0x00040000007c7984 */ /* 0x000fe20000000c00 */
[----:B------:R-:W-:-:S03]  /*b050*/  IMAD R42, R199, 0x4, R40 ;  /* 0x00000004c72a7824 */ /* 0x000fc600078e0228 */
[----:B------:R-:W-:Y:S04]  /*b060*/  LDS.128 R112, [R0+0x800] ;  /* 0x0008000000707984 */ /* 0x000fe80000000c00 */
[----:B------:R-:W-:Y:S04]  /*b070*/  LDS.128 R104, [R0+0xc00] ;  /* 0x000c000000687984 */ /* 0x000fe80000000c00 */
[----:B------:R-:W1:Y:S04]  /*b080*/  LDS.128 R120, [R238] ;  /* 0x00000000ee787984 */ /* 0x000e680000000c00 */
[----:B------:R-:W2:Y:S04]  /*b090*/  LDS.128 R116, [R238+0x400] ;  /* 0x00040000ee747984 */ /* 0x000ea80000000c00 */
[----:B------:R-:W3:Y:S04]  /*b0a0*/  LDS.128 R108, [R238+0x800] ;  /* 0x00080000ee6c7984 */ /* 0x000ee80000000c00 */
[----:B------:R-:W4:Y:S01]  /*b0b0*/  LDS.128 R100, [R238+0xc00] ;  /* 0x000c0000ee647984 */ /* 0x000f220000000c00 */
[----:B------:R-:W-:-:S02]  /*b0c0*/  F2FP.BF16.PACK_AB R15, R141, R46 ;  /* 0x0000002e8d0f723e */ /* 0x000fc400000010ff */
[----:B------:R-:W-:Y:S02]  /*b0d0*/  LEA R46, R199, R42, 0x2 ;  /* 0x0000002ac72e7211 */ /* 0x000fe400078e10ff */
[----:B------:R-:W-:-:S03]  /*b0e0*/  F2FP.BF16.PACK_AB R14, R185, R50 ;  /* 0x00000032b90e723e */ /* 0x000fc600000010ff */
[----:B------:R-:W-:Y:S01]  /*b0f0*/  IMAD R50, R199, 0x4, R46 ;  /* 0x00000004c7327824 */ /* 0x000fe200078e022e */
[----:B------:R-:W-:-:S04]  /*b100*/  F2FP.BF16.PACK_AB R9, R55, R10 ;  /* 0x0000000a3709723e */ /* 0x000fc800000010ff */
[C---:B------:R-:W-:Y:S02]  /*b110*/  LEA R52, R199.reuse, R50, 0x2 ;  /* 0x00000032c7347211 */ /* 0x040fe400078e10ff */
[----:B------:R-:W-:Y:S02]  /*b120*/  F2FP.BF16.PACK_AB R8, R8, R57 ;  /* 0x000000390808723e */ /* 0x000fe400000010ff */
[----:B------:R-:W-:Y:S02]  /*b130*/  F2FP.BF16.PACK_AB R10, R184, R51 ;  /* 0x00000033b80a723e */ /* 0x000fe400000010ff */
[----:B------:R-:W-:Y:S01]  /*b140*/  F2FP.BF16.PACK_AB R11, R140, R47 ;  /* 0x0000002f8c0b723e */ /* 0x000fe200000010ff */
[----:B------:R-:W-:Y:S01]  /*b150*/  BAR.SYNC.DEFER_BLOCKING 0x0 ;  /* 0x0000000000007b1d */ /* 0x000fe20000010000 */
[----:B------:R-:W-:Y:S01]  /*b160*/  IMAD R54, R199, 0x4, R52 ;  /* 0x00000004c7367824 */ /* 0x000fe200078e0234 */
[----:B------:R-:W-:Y:S02]  /*b170*/  F2FP.BF16.PACK_AB R19, R95, R128 ;  /* 0x000000805f13723e */ /* 0x000fe400000010ff */
[----:B------:R-:W-:-:S02]  /*b180*/  F2FP.BF16.PACK_AB R95, R80, R81 ;  /* 0x00000051505f723e */ /* 0x000fc400000010ff */
[----:B------:R-:W-:Y:S02]  /*b190*/  LEA R56, R199, R54, 0x2 ;  /* 0x00000036c7387211 */ /* 0x000fe400078e10ff */
[----:B------:R-:W-:Y:S02]  /*b1a0*/  F2FP.BF16.PACK_AB R23, R94, R129 ;  /* 0x000000815e17723e */ /* 0x000fe400000010ff */
[----:B------:R-:W-:Y:S02]  /*b1b0*/  F2FP.BF16.PACK_AB R92, R92, R93 ;  /* 0x0000005d5c5c723e */ /* 0x000fe400000010ff */
[----:B------:R-:W-:Y:S02]  /*b1c0*/  F2FP.BF16.PACK_AB R81, R69, R76 ;  /* 0x0000004c4551723e */ /* 0x000fe400000010ff */
[----:B------:R-:W-:Y:S02]  /*b1d0*/  F2FP.BF16.PACK_AB R12, R61, R60 ;  /* 0x0000003c3d0c723e */ /* 0x000fe400000010ff */
[----:B------:R-:W-:Y:S01]  /*b1e0*/  F2FP.BF16.PACK_AB R16, R139, R58 ;  /* 0x0000003a8b10723e */ /* 0x000fe200000010ff */
[----:B------:R-:W-:Y:S01]  /*b1f0*/  IMAD R58, R199, 0x4, R56 ;  /* 0x00000004c73a7824 */ /* 0x000fe200078e0238 */
[----:B------:R-:W-:Y:S01]  /*b200*/  F2FP.BF16.PACK_AB R20, R138, R59 ;  /* 0x0000003b8a14723e */ /* 0x000fe200000010ff */
[----:B------:R5:W-:Y:S01]  /*b210*/  STS.128 [R45], R8 ;  /* 0x000000082d007388 */ /* 0x000be20000000c00 */
[----:B------:R-:W-:-:S02]  /*b220*/  F2FP.BF16.PACK_AB R17, R135, R136 ;  /* 0x000000888711723e */ /* 0x000fc400000010ff */
[----:B------:R-:W-:Y:S02]  /*b230*/  F2FP.BF16.PACK_AB R21, R134, R137 ;  /* 0x000000898615723e */ /* 0x000fe400000010ff */
[----:B------:R-:W-:Y:S02]  /*b240*/  F2FP.BF16.PACK_AB R18, R132, R133 ;  /* 0x000000858412723e */ /* 0x000fe400000010ff */
[----:B------:R-:W-:Y:S02]  /*b250*/  F2FP.BF16.PACK_AB R22, R130, R131 ;  /* 0x000000838216723e */ /* 0x000fe400000010ff */
[----:B------:R-:W-:Y:S02]  /*b260*/  F2FP.BF16.PACK_AB R93, R89, R88 ;  /* 0x00000058595d723e */ /* 0x000fe400000010ff */
[----:B------:R-:W-:Y:S02]  /*b270*/  F2FP.BF16.PACK_AB R94, R85, R84 ;  /* 0x00000054555e723e */ /* 0x000fe400000010ff */
[----:B-----5:R-:W-:-:S02]  /*b280*/  F2FP.BF16.PACK_AB R8, R91, R90 ;  /* 0x0000005a5b08723e */ /* 0x020fc400000010ff */
[----:B------:R-:W-:Y:S02]  /*b290*/  F2FP.BF16.PACK_AB R9, R87, R86 ;  /* 0x000000565709723e */ /* 0x000fe400000010ff */
[----:B------:R-:W-:Y:S02]  /*b2a0*/  F2FP.BF16.PACK_AB R10, R82, R83 ;  /* 0x00000053520a723e */ /* 0x000fe400000010ff */
[----:B------:R-:W-:Y:S02]  /*b2b0*/  F2FP.BF16.PACK_AB R11, R79, R78 ;  /* 0x0000004e4f0b723e */ /* 0x000fe400000010ff */
[----:B------:R-:W-:Y:S02]  /*b2c0*/  F2FP.BF16.PACK_AB R82, R70, R77 ;  /* 0x0000004d4652723e */ /* 0x000fe400000010ff */
[----:B------:R-:W-:Y:S01]  /*b2d0*/  F2FP.BF16.PACK_AB R80, R66, R65 ;  /* 0x000000414250723e */ /* 0x000fe200000010ff */
[----:B------:R5:W-:Y:S01]  /*b2e0*/  STS.128 [R45+0x300], R8 ;  /* 0x000300082d007388 */ /* 0x000be20000000c00 */
[----:B------:R-:W-:-:S02]  /*b2f0*/  F2FP.BF16.PACK_AB R68, R75, R68 ;  /* 0x000000444b44723e */ /* 0x000fc400000010ff */
[----:B------:R-:W-:Y:S02]  /*b300*/  F2FP.BF16.PACK_AB R69, R62, R73 ;  /* 0x000000493e45723e */ /* 0x000fe400000010ff */
[----:B------:R-:W-:Y:S02]  /*b310*/  F2FP.BF16.PACK_AB R83, R67, R74 ;  /* 0x0000004a4353723e */ /* 0x000fe400000010ff */
[----:B------:R-:W-:Y:S02]  /*b320*/  F2FP.BF16.PACK_AB R70, R63, R64 ;  /* 0x000000403f46723e */ /* 0x000fe400000010ff */
[----:B------:R-:W-:Y:S01]  /*b330*/  F2FP.BF16.PACK_AB R71, R71, R72 ;  /* 0x000000484747723e */ /* 0x000fe200000010ff */
[----:B------:R0:W-:Y:S01]  /*b340*/  STS.128 [R45+0x200], R12 ;  /* 0x0002000c2d007388 */ /* 0x0001e20000000c00 */
[----:B-----5:R-:W-:-:S03]  /*b350*/  LEA R10, P4, R26, R6, 0x1 ;  /* 0x000000061a0a7211 */ /* 0x020fc600078808ff */
[----:B------:R5:W-:Y:S01]  /*b360*/  STS.128 [R45+0x80], R16 ;  /* 0x000080102d007388 */ /* 0x000be20000000c00 */
[----:B------:R-:W-:Y:S02]  /*b370*/  LEA R8, P6, R24, R6, 0x1 ;  /* 0x0000000618087211 */ /* 0x000fe400078c08ff */
[----:B------:R-:W-:Y:S01]  /*b380*/  LEA.HI.X.SX32 R11, R26, R7, 0x1, P4 ;  /* 0x000000071a0b7211 */ /* 0x000fe200020f0eff */
[----:B------:R-:W-:Y:S01]  /*b390*/  STS.128 [R45+0x280], R20 ;  /* 0x000280142d007388 */ /* 0x000fe20000000c00 */
[----:B------:R-:W-:-:S03]  /*b3a0*/  LEA R26, R199, R58, 0x2 ;  /* 0x0000003ac71a7211 */ /* 0x000fc600078e10ff */
[----:B------:R-:W-:Y:S04]  /*b3b0*/  STS.128 [R45+0x100], R92 ;  /* 0x0001005c2d007388 */ /* 0x000fe80000000c00 */
[----:B------:R-:W-:Y:S04]  /*b3c0*/  STS.128 [R45+0x180], R80 ;  /* 0x000180502d007388 */ /* 0x000fe80000000c00 */
[----:B------:R-:W-:Y:S01]  /*b3d0*/  STS.128 [R45+0x380], R68 ;  /* 0x000380442d007388 */ /* 0x000fe20000000c00 */
[----:B------:R-:W-:-:S03]  /*b3e0*/  LEA.HI.X.SX32 R9, R24, R7, 0x1, P6 ;  /* 0x0000000718097211 */ /* 0x000fc600030f0eff */
[----:B------:R-:W-:Y:S01]  /*b3f0*/  BAR.SYNC.DEFER_BLOCKING 0x0 ;  /* 0x0000000000007b1d */ /* 0x000fe20000010000 */
[-C--:B0-----:R-:W-:Y:S01]  /*b400*/  LEA R12, P6, R44, R6.reuse, 0x1 ;  /* 0x000000062c0c7211 */ /* 0x081fe200078c08ff */
[C---:B------:R-:W-:Y:S01]  /*b410*/  IMAD R60, R199.reuse, 0x4, R26 ;  /* 0x00000004c73c7824 */ /* 0x040fe200078e021a */
[----:B------:R-:W-:Y:S02]  /*b420*/  LEA R14, P4, R48, R6, 0x1 ;  /* 0x00000006300e7211 */ /* 0x000fe400078808ff */
[-C--:B------:R-:W-:Y:S02]  /*b430*/  LEA.HI.X.SX32 R13, R44, R7.reuse, 0x1, P6 ;  /* 0x000000072c0d7211 */ /* 0x080fe400030f0eff */
[C---:B------:R-:W-:Y:S02]  /*b440*/  LEA R44, R199.reuse, R60, 0x2 ;  /* 0x0000003cc72c7211 */ /* 0x040fe400078e10ff */
[----:B------:R-:W-:Y:S02]  /*b450*/  LEA.HI.X.SX32 R15, R48, R7, 0x1, P4 ;  /* 0x00000007300f7211 */ /* 0x000fe400020f0eff */
[----:B-----5:R-:W-:Y:S01]  /*b460*/  LEA R16, P4, R28, R6, 0x1 ;  /* 0x000000061c107211 */ /* 0x020fe200078808ff */
[----:B------:R-:W-:-:S03]  /*b470*/  IMAD R62, R199, 0x4, R44 ;  /* 0x00000004c73e7824 */ /* 0x000fc600078e022c */
[----:B------:R-:W-:Y:S02]  /*b480*/  LEA.HI.X.SX32 R17, R28, R7, 0x1, P4 ;  /* 0x000000071c117211 */ /* 0x000fe400020f0eff */
[----:B------:R-:W-:-:S05]  /*b490*/  LEA R28, R199, R62, 0x2 ;  /* 0x0000003ec71c7211 */ /* 0x000fca00078e10ff */
[----:B------:R-:W-:Y:S01]  /*b4a0*/  IMAD R66, R199, 0x4, R28 ;  /* 0x00000004c7427824 */ /* 0x000fe200078e021c */
[----:B------:R0:W-:Y:S02]  /*b4b0*/  STG.E.U16 [R8.64], R96 ;  /* 0x0000006008007986 */ /* 0x0001e4000c101504 */
[----:B0-----:R-:W-:-:S04]  /*b4c0*/  LEA R8, P4, R30, R6, 0x1 ;  /* 0x000000061e087211 */ /* 0x001fc800078808ff */
[----:B------:R-:W-:Y:S02]  /*b4d0*/  LEA.HI.X.SX32 R9, R30, R7, 0x1, P4 ;  /* 0x000000071e097211 */ /* 0x000fe400020f0eff */
[C---:B------:R-:W-:Y:S01]  /*b4e0*/  LEA R30, R199.reuse, R66, 0x2 ;  /* 0x00000042c71e7211 */ /* 0x040fe200078e10ff */
[----:B-1----:R0:W-:Y:S04]  /*b4f0*/  STG.E.U16 [R10.64], R120 ;  /* 0x000000780a007986 */ /* 0x0021e8000c101504 */
[----:B------:R-:W-:Y:S01]  /*b500*/  IMAD R68, R199, 0x4, R30 ;  /* 0x00000004c7447824 */ /* 0x000fe200078e021e */
[----:B0-----:R-:W-:-:S04]  /*b510*/  LEA R10, P4, R34, R6, 0x1 ;  /* 0x00000006220a7211 */ /* 0x001fc800078808ff */
[----:B------:R-:W-:Y:S02]  /*b520*/  LEA.HI.X.SX32 R11, R34, R7, 0x1, P4 ;  /* 0x00000007220b7211 */ /* 0x000fe400020f0eff */
[C---:B------:R-:W-:Y:S01]  /*b530*/  LEA R34, R199.reuse, R68, 0x2 ;  /* 0x00000044c7227211 */ /* 0x040fe200078e10ff */
[----:B------:R0:W-:Y:S04]  /*b540*/  STG.E.U16 [R12.64], R124 ;  /* 0x0000007c0c007986 */ /* 0x0001e8000c101504 */
[----:B------:R-:W-:Y:S01]  /*b550*/  IMAD R70, R199, 0x4, R34 ;  /* 0x00000004c7467824 */ /* 0x000fe200078e0222 */
[----:B0-----:R-:W-:-:S04]  /*b560*/  LEA R12, P4, R36, R6, 0x1 ;  /* 0x00000006240c7211 */ /* 0x001fc800078808ff */
[----:B------:R-:W-:Y:S02]  /*b570*/  LEA.HI.X.SX32 R13, R36, R7, 0x1, P4 ;  /* 0x00000007240d7211 */ /* 0x000fe400020f0eff */
[----:B------:R-:W-:Y:S01]  /*b580*/  LEA R36, R199, R70, 0x2 ;  /* 0x00000046c7247211 */ /* 0x000fe200078e10ff */
[----:B--2---:R0:W-:Y:S01]  /*b590*/  STG.E.U16 [R14.64], R116 ;  /* 0x000000740e007986 */ /* 0x0041e2000c101504 */
[----:B------:R-:W-:-:S03]  /*b5a0*/  LEA R18, P6, R32, R6, 0x1 ;  /* 0x0000000620127211 */ /* 0x000fc600078c08ff */
[----:B------:R-:W-:Y:S01]  /*b5b0*/  IMAD R74, R199, 0x4, R36 ;  /* 0x00000004c74a7824 */ /* 0x000fe200078e0224 */
[----:B------:R-:W-:Y:S02]  /*b5c0*/  LEA.HI.X.SX32 R19, R32, R7, 0x1, P6 ;  /* 0x0000000720137211 */ /* 0x000fe400030f0eff */
[-C--:B------:R-:W-:Y:S02]  /*b5d0*/  LEA R20, P6, R42, R6.reuse, 0x1 ;  /* 0x000000062a147211 */ /* 0x080fe400078c08ff */
[----:B0-----:R-:W-:-:S04]  /*b5e0*/  LEA R14, P4, R38, R6, 0x1 ;  /* 0x00000006260e7211 */ /* 0x001fc800078808ff */
[-C--:B------:R-:W-:Y:S02]  /*b5f0*/  LEA.HI.X.SX32 R15, R38, R7.reuse, 0x1, P4 ;  /* 0x00000007260f7211 */ /* 0x080fe400020f0eff */
[----:B------:R-:W-:Y:S02]  /*b600*/  LEA R38, R199, R74, 0x2 ;  /* 0x0000004ac7267211 */ /* 0x000fe400078e10ff */
[----:B------:R-:W-:-:S03]  /*b610*/  LEA.HI.X.SX32 R21, R42, R7, 0x1, P6 ;  /* 0x000000072a157211 */ /* 0x000fc600030f0eff */
[----:B------:R-:W-:Y:S01]  /*b620*/  IMAD R42, R199, 0x4, R38 ;  /* 0x00000004c72a7824 */ /* 0x000fe200078e0226 */
[----:B------:R-:W-:Y:S01]  /*b630*/  STG.E.U16 [R16.64], R112 ;  /* 0x0000007010007986 */ /* 0x000fe2000c101504 */
[----:B------:R-:W-:-:S03]  /*b640*/  PRMT R96, R96, 0x7632, R96 ;  /* 0x0000763260607816 */ /* 0x000fc60000000060 */
[----:B---3--:R0:W-:Y:S01]  /*b650*/  STG.E.U16 [R8.64], R108 ;  /* 0x0000006c08007986 */ /* 0x0081e2000c101504 */
[----:B------:R-:W-:-:S03]  /*b660*/  LEA R76, R199, R42, 0x2 ;  /* 0x0000002ac74c7211 */ /* 0x000fc600078e10ff */
[----:B------:R-:W-:Y:S04]  /*b670*/  STG.E.U16 [R18.64], R104 ;  /* 0x0000006812007986 */ /* 0x000fe8000c101504 */
[----:B----4-:R1:W-:Y:S01]  /*b680*/  STG.E.U16 [R10.64], R100 ;  /* 0x000000640a007986 */ /* 0x0103e2000c101504 */
[----:B0-----:R-:W-:-:S03]  /*b690*/  LEA R8, P4, R40, R6, 0x1 ;  /* 0x0000000628087211 */ /* 0x001fc600078808ff */
[----:B------:R0:W-:Y:S01]  /*b6a0*/  STG.E.U16 [R12.64], R96 ;  /* 0x000000600c007986 */ /* 0x0001e2000c101504 */
[----:B------:R-:W-:Y:S02]  /*b6b0*/  LEA.HI.X.SX32 R9, R40, R7, 0x1, P4 ;  /* 0x0000000728097211 */ /* 0x000fe400020f0eff */
[----:B-1----:R-:W-:Y:S01]  /*b6c0*/  LEA R10, P4, R46, R6, 0x1 ;  /* 0x000000062e0a7211 */ /* 0x002fe200078808ff */
[----:B0-----:R-:W-:-:S03]  /*b6d0*/  IMAD R12, R199, 0x4, R76 ;  /* 0x00000004c70c7824 */ /* 0x001fc600078e024c */
[-C--:B------:R-:W-:Y:S02]  /*b6e0*/  LEA.HI.X.SX32 R11, R46, R7.reuse, 0x1, P4 ;  /* 0x000000072e0b7211 */ /* 0x080fe400020f0eff */
[C---:B------:R-:W-:Y:S02]  /*b6f0*/  LEA R18, P6, R50.reuse, R6, 0x1 ;  /* 0x0000000632127211 */ /* 0x040fe400078c08ff */
[C---:B------:R-:W-:Y:S02]  /*b700*/  LEA R46, R199.reuse, R12, 0x2 ;  /* 0x0000000cc72e7211 */ /* 0x040fe400078e10ff */
[----:B------:R-:W-:Y:S02]  /*b710*/  LEA.HI.X.SX32 R19, R50, R7, 0x1, P6 ;  /* 0x0000000732137211 */ /* 0x000fe400030f0eff */
[-C--:B------:R-:W-:Y:S01]  /*b720*/  LEA R22, P4, R52, R6.reuse, 0x1 ;  /* 0x0000000634167211 */ /* 0x080fe200078808ff */
[----:B------:R-:W-:Y:S01]  /*b730*/  IMAD R50, R199, 0x4, R46 ;  /* 0x00000004c7327824 */ /* 0x000fe200078e022e */
[----:B------:R-:W-:-:S02]  /*b740*/  LEA R16, P6, R54, R6, 0x1 ;  /* 0x0000000636107211 */ /* 0x000fc400078c08ff */
[-C--:B------:R-:W-:Y:S02]  /*b750*/  LEA.HI.X.SX32 R23, R52, R7.reuse, 0x1, P4 ;  /* 0x0000000734177211 */ /* 0x080fe400020f0eff */
[C---:B------:R-:W-:Y:S02]  /*b760*/  LEA R52, R199.reuse, R50, 0x2 ;  /* 0x00000032c7347211 */ /* 0x040fe400078e10ff */
[----:B------:R-:W-:Y:S02]  /*b770*/  PRMT R120, R120, 0x7632, R120 ;  /* 0x0000763278787816 */ /* 0x000fe40000000078 */
[-C--:B------:R-:W-:Y:S01]  /*b780*/  LEA.HI.X.SX32 R17, R54, R7.reuse, 0x1, P6 ;  /* 0x0000000736117211 */ /* 0x080fe200030f0eff */
[----:B------:R-:W-:Y:S01]  /*b790*/  IMAD R54, R199, 0x4, R52 ;  /* 0x00000004c7367824 */ /* 0x000fe200078e0234 */
[C---:B------:R-:W-:Y:S01]  /*b7a0*/  LEA R24, P4, R56.reuse, R6, 0x1 ;  /* 0x0000000638187211 */ /* 0x040fe200078808ff */
[----:B------:R0:W-:Y:S03]  /*b7b0*/  STG.E.U16 [R14.64], R120 ;  /* 0x000000780e007986 */ /* 0x0001e6000c101504 */
[----:B------:R-:W-:-:S02]  /*b7c0*/  LEA.HI.X.SX32 R25, R56, R7, 0x1, P4 ;  /* 0x0000000738197211 */ /* 0x000fc400020f0eff */
[C---:B------:R-:W-:Y:S02]  /*b7d0*/  LEA R40, P4, R26.reuse, R6, 0x1 ;  /* 0x000000061a287211 */ /* 0x040fe400078808ff */
[C---:B0-----:R-:W-:Y:S02]  /*b7e0*/  LEA R14, R199.reuse, R54, 0x2 ;  /* 0x00000036c70e7211 */ /* 0x041fe400078e10ff */
[----:B------:R-:W-:Y:S02]  /*b7f0*/  LEA.HI.X.SX32 R41, R26, R7, 0x1, P4 ;  /* 0x000000071a297211 */ /* 0x000fe400020f0eff */
[----:B------:R-:W-:Y:S01]  /*b800*/  LEA R56, P4, R44, R6, 0x1 ;  /* 0x000000062c387211 */ /* 0x000fe200078808ff */
[----:B------:R-:W-:-:S03]  /*b810*/  IMAD R26, R199, 0x4, R14 ;  /* 0x00000004c71a7824 */ /* 0x000fc600078e020e */
[-C--:B------:R-:W-:Y:S02]  /*b820*/  LEA.HI.X.SX32 R57, R44, R7.reuse, 0x1, P4 ;  /* 0x000000072c397211 */ /* 0x080fe400020f0eff */
[C---:B------:R-:W-:Y:S02]  /*b830*/  LEA R72, P4, R28.reuse, R6, 0x1 ;  /* 0x000000061c487211 */ /* 0x040fe400078808ff */
[C---:B------:R-:W-:Y:S02]  /*b840*/  LEA R44, R199.reuse, R26, 0x2 ;  /* 0x0000001ac72c7211 */ /* 0x040fe400078e10ff */
[----:B------:R-:W-:Y:S02]  /*b850*/  LEA.HI.X.SX32 R73, R28, R7, 0x1, P4 ;  /* 0x000000071c497211 */ /* 0x000fe400020f0eff */
[----:B------:R-:W-:Y:S01]  /*b860*/  LEA R32, P6, R58, R6, 0x1 ;  /* 0x000000063a207211 */ /* 0x000fe200078c08ff */
[----:B------:R-:W-:Y:S01]  /*b870*/  IMAD R28, R199, 0x4, R44 ;  /* 0x00000004c71c7824 */ /* 0x000fe200078e022c */
[----:B------:R-:W-:-:S02]  /*b880*/  PRMT R124, R124, 0x7632, R124 ;  /* 0x000076327c7c7816 */ /* 0x000fc4000000007c */
[-C--:B------:R-:W-:Y:S02]  /*b890*/  LEA.HI.X.SX32 R33, R58, R7.reuse, 0x1, P6 ;  /* 0x000000073a217211 */ /* 0x080fe400030f0eff */
[C---:B------:R-:W-:Y:S02]  /*b8a0*/  LEA R48, P6, R60.reuse, R6, 0x1 ;  /* 0x000000063c307211 */ /* 0x040fe400078c08ff */
[----:B------:R-:W-:Y:S01]  /*b8b0*/  LEA R58, R199, R28, 0x2 ;  /* 0x0000001cc73a7211 */ /* 0x000fe200078e10ff */
[----:B------:R0:W-:Y:S01]  /*b8c0*/  STG.E.U16 [R8.64], R124 ;  /* 0x0000007c08007986 */ /* 0x0001e2000c101504 */
[----:B------:R-:W-:Y:S02]  /*b8d0*/  LEA.HI.X.SX32 R49, R60, R7, 0x1, P6 ;  /* 0x000000073c317211 */ /* 0x000fe400030f0eff */
[-C--:B------:R-:W-:Y:S02]  /*b8e0*/  LEA R64, P6, R62, R6.reuse, 0x1 ;  /* 0x000000063e407211 */ /* 0x080fe400078c08ff */
[----:B------:R-:W-:-:S02]  /*b8f0*/  LEA R90, P4, R30, R6, 0x1 ;  /* 0x000000061e5a7211 */ /* 0x000fc400078808ff */
[-C--:B------:R-:W-:Y:S01]  /*b900*/  LEA.HI.X.SX32 R65, R62, R7.reuse, 0x1, P6 ;  /* 0x000000073e417211 */ /* 0x080fe200030f0eff */
[C---:B0-----:R-:W-:Y:S01]  /*b910*/  IMAD R8, R199.reuse, 0x4, R58 ;  /* 0x00000004c7087824 */ /* 0x041fe200078e023a */
[-C--:B------:R-:W-:Y:S02]  /*b920*/  LEA.HI.X.SX32 R91, R30, R7.reuse, 0x1, P4 ;  /* 0x000000071e5b7211 */ /* 0x080fe400020f0eff */
[-C--:B------:R-:W-:Y:S02]  /*b930*/  LEA R78, P6, R66, R6.reuse, 0x1 ;  /* 0x00000006424e7211 */ /* 0x080fe400078c08ff */
[----:B------:R-:W-:Y:S02]  /*b940*/  LEA R160, P4, R34, R6, 0x1 ;  /* 0x0000000622a07211 */ /* 0x000fe400078808ff */
[----:B------:R-:W-:Y:S02]  /*b950*/  LEA R30, R199, R8, 0x2 ;  /* 0x00000008c71e7211 */ /* 0x000fe400078e10ff */
[----:B------:R-:W-:-:S02]  /*b960*/  LEA.HI.X.SX32 R79, R66, R7, 0x1, P6 ;  /* 0x00000007424f7211 */ /* 0x000fc400030f0eff */
[-C--:B------:R-:W-:Y:S01]  /*b970*/  LEA.HI.X.SX32 R161, R34, R7.reuse, 0x1, P4 ;  /* 0x0000000722a17211 */ /* 0x080fe200020f0eff */
[----:B------:R-:W-:Y:S01]  /*b980*/  IMAD R34, R199, 0x4, R30 ;  /* 0x00000004c7227824 */ /* 0x000fe200078e021e */
[-C--:B------:R-:W-:Y:S02]  /*b990*/  LEA R148, P6, R68, R6.reuse, 0x1 ;  /* 0x0000000644947211 */ /* 0x080fe400078c08ff */
[-C--:B------:R-:W-:Y:S02]  /*b9a0*/  LEA R236, P4, R36, R6.reuse, 0x1 ;  /* 0x0000000624ec7211 */ /* 0x080fe400078808ff */
[-C--:B------:R-:W-:Y:S02]  /*b9b0*/  LEA.HI.X.SX32 R149, R68, R7.reuse, 0x1, P6 ;  /* 0x0000000744957211 */ /* 0x080fe400030f0eff */
[----:B------:R-:W-:Y:S02]  /*b9c0*/  LEA.HI.X.SX32 R237, R36, R7, 0x1, P4 ;  /* 0x0000000724ed7211 */ /* 0x000fe400020f0eff */
[----:B------:R-:W-:-:S02]  /*b9d0*/  LEA R172, P6, R70, R6, 0x1 ;  /* 0x0000000646ac7211 */ /* 0x000fc400078c08ff */
[C---:B------:R-:W-:Y:S02]  /*b9e0*/  LEA R36, R199.reuse, R34, 0x2 ;  /* 0x00000022c7247211 */ /* 0x040fe400078e10ff */
[----:B------:R-:W-:Y:S02]  /*b9f0*/  PRMT R116, R116, 0x7632, R116 ;  /* 0x0000763274747816 */ /* 0x000fe40000000074 */
[-C--:B------:R-:W-:Y:S01]  /*ba00*/  LEA.HI.X.SX32 R173, R70, R7.reuse, 0x1, P6 ;  /* 0x0000000746ad7211 */ /* 0x080fe200030f0eff */
[----:B------:R-:W-:Y:S01]  /*ba10*/  IMAD R60, R199, 0x4, R36 ;  /* 0x00000004c73c7824 */ /* 0x000fe200078e0224 */
[-C--:B------:R-:W-:Y:S01]  /*ba20*/  LEA R230, P6, R74, R6.reuse, 0x1 ;  /* 0x000000064ae67211 */ /* 0x080fe200078c08ff */
[----:B------:R0:W-:Y:S01]  /*ba30*/  STG.E.U16 [R20.64], R116 ;  /* 0x0000007414007986 */ /* 0x0001e2000c101504 */
[----:B------:R-:W-:Y:S02]  /*ba40*/  LEA R234, P4, R38, R6, 0x1 ;  /* 0x0000000626ea7211 */ /* 0x000fe400078808ff */
[----:B------:R-:W-:-:S02]  /*ba50*/  LEA.HI.X.SX32 R231, R74, R7, 0x1, P6 ;  /* 0x000000074ae77211 */ /* 0x000fc400030f0eff */
[----:B------:R-:W-:Y:S02]  /*ba60*/  LEA R232, P6, R42, R6, 0x1 ;  /* 0x000000062ae87211 */ /* 0x000fe400078c08ff */
[-C--:B------:R-:W-:Y:S02]  /*ba70*/  LEA.HI.X.SX32 R235, R38, R7.reuse, 0x1, P4 ;  /* 0x0000000726eb7211 */ /* 0x080fe400020f0eff */
[C---:B0-----:R-:W-:Y:S02]  /*ba80*/  LEA R20, R199.reuse, R60, 0x2 ;  /* 0x0000003cc7147211 */ /* 0x041fe400078e10ff */
[----:B------:R-:W-:Y:S02]  /*ba90*/  LEA.HI.X.SX32 R233, R42, R7, 0x1, P6 ;  /* 0x000000072ae97211 */ /* 0x000fe400030f0eff */
[-C--:B------:R-:W-:Y:S01]  /*baa0*/  LEA R226, P6, R12, R6.reuse, 0x1 ;  /* 0x000000060ce27211 */ /* 0x080fe200078c08ff */
[----:B------:R-:W-:Y:S01]  /*bab0*/  IMAD R38, R199, 0x4, R20 ;  /* 0x00000004c7267824 */ /* 0x000fe200078e0214 */
[----:B------:R-:W-:-:S02]  /*bac0*/  LEA R228, P4, R76, R6, 0x1 ;  /* 0x000000064ce47211 */ /* 0x000fc400078808ff */
[-C--:B------:R-:W-:Y:S02]  /*bad0*/  LEA.HI.X.SX32 R227, R12, R7.reuse, 0x1, P6 ;  /* 0x000000070ce37211 */ /* 0x080fe400030f0eff */
[C---:B------:R-:W-:Y:S02]  /*bae0*/  LEA R12, R199.reuse, R38, 0x2 ;  /* 0x00000026c70c7211 */ /* 0x040fe400078e10ff */
[-C--:B------:R-:W-:Y:S02]  /*baf0*/  LEA.HI.X.SX32 R229, R76, R7.reuse, 0x1, P4 ;  /* 0x000000074ce57211 */ /* 0x080fe400020f0eff */
[----:B------:R-:W-:Y:S01]  /*bb00*/  LEA R224, P4, R46, R6, 0x1 ;  /* 0x000000062ee07211 */ /* 0x000fe200078808ff */
[----:B------:R-:W-:Y:S01]  /*bb10*/  IMAD R42, R199, 0x4, R12 ;  /* 0x00000004c72a7824 */ /* 0x000fe200078e020c */
[----:B------:R-:W-:Y:S02]  /*bb20*/  PRMT R112, R112, 0x7632, R112 ;  /* 0x0000763270707816 */ /* 0x000fe40000000070 */
[----:B------:R-:W-:-:S02]  /*bb30*/  LEA.HI.X.SX32 R225, R46, R7, 0x1, P4 ;  /* 0x000000072ee17211 */ /* 0x000fc400020f0eff */
[-C--:B------:R-:W-:Y:S02]  /*bb40*/  LEA R222, P6, R50, R6.reuse, 0x1 ;  /* 0x0000000632de7211 */ /* 0x080fe400078c08ff */
[----:B------:R-:W-:Y:S02]  /*bb50*/  LEA R220, P4, R52, R6, 0x1 ;  /* 0x0000000634dc7211 */ /* 0x000fe400078808ff */
[----:B------:R-:W-:Y:S01]  /*bb60*/  LEA R46, R199, R42, 0x2 ;  /* 0x0000002ac72e7211 */ /* 0x000fe200078e10ff */
[----:B------:R0:W-:Y:S01]  /*bb70*/  STG.E.U16 [R10.64], R112 ;  /* 0x000000700a007986 */ /* 0x0001e2000c101504 */
[-C--:B------:R-:W-:Y:S02]  /*bb80*/  LEA.HI.X.SX32 R223, R50, R7.reuse, 0x1, P6 ;  /* 0x0000000732df7211 */ /* 0x080fe400030f0eff */
[----:B------:R-:W-:Y:S02]  /*bb90*/  LEA.HI.X.SX32 R221, R52, R7, 0x1, P4 ;  /* 0x0000000734dd7211 */ /* 0x000fe400020f0eff */
[----:B------:R-:W-:-:S02]  /*bba0*/  LEA R218, P6, R54, R6, 0x1 ;  /* 0x0000000636da7211 */ /* 0x000fc400078c08ff */
[-C--:B------:R-:W-:Y:S01]  /*bbb0*/  LEA R216, P4, R14, R6.reuse, 0x1 ;  /* 0x000000060ed87211 */ /* 0x080fe200078808ff */
[C---:B0-----:R-:W-:Y:S01]  /*bbc0*/  IMAD R10, R199.reuse, 0x4, R46 ;  /* 0x00000004c70a7824 */ /* 0x041fe200078e022e */
[-C--:B------:R-:W-:Y:S02]  /*bbd0*/  LEA.HI.X.SX32 R219, R54, R7.reuse, 0x1, P6 ;  /* 0x0000000736db7211 */ /* 0x080fe400030f0eff */
[-C--:B------:R-:W-:Y:S02]  /*bbe0*/  LEA.HI.X.SX32 R217, R14, R7.reuse, 0x1, P4 ;  /* 0x000000070ed97211 */ /* 0x080fe400020f0eff */
[C---:B------:R-:W-:Y:S02]  /*bbf0*/  LEA R214, P6, R26.reuse, R6, 0x1 ;  /* 0x000000061ad67211 */ /* 0x040fe400078c08ff */
[----:B------:R-:W-:Y:S02]  /*bc00*/  LEA R14, R199, R10, 0x2 ;  /* 0x0000000ac70e7211 */ /* 0x000fe400078e10ff */
[----:B------:R-:W-:-:S02]  /*bc10*/  LEA.HI.X.SX32 R215, R26, R7, 0x1, P6 ;  /* 0x000000071ad77211 */ /* 0x000fc400030f0eff */
[-C--:B------:R-:W-:Y:S01]  /*bc20*/  LEA R210, P6, R28, R6.reuse, 0x1 ;  /* 0x000000061cd27211 */ /* 0x080fe200078c08ff */
[C---:B------:R-:W-:Y:S01]  /*bc30*/  IMAD R26, R199.reuse, 0x4, R14 ;  /* 0x00000004c71a7824 */ /* 0x040fe200078e020e */
[----:B------:R-:W-:Y:S02]  /*bc40*/  LEA R212, P4, R44, R6, 0x1 ;  /* 0x000000062cd47211 */ /* 0x000fe400078808ff */
[-C--:B------:R-:W-:Y:S02]  /*bc50*/  LEA.HI.X.SX32 R211, R28, R7.reuse, 0x1, P6 ;  /* 0x000000071cd37211 */ /* 0x080fe400030f0eff */
[C---:B------:R-:W-:Y:S02]  /*bc60*/  LEA R28, R199.reuse, R26, 0x2 ;  /* 0x0000001ac71c7211 */ /* 0x040fe400078e10ff */
[----:B------:R-:W-:Y:S02]  /*bc70*/  LEA.HI.X.SX32 R213, R44, R7, 0x1, P4 ;  /* 0x000000072cd57211 */ /* 0x000fe400020f0eff */
[-C--:B------:R-:W-:Y:S01]  /*bc80*/  LEA R208, P4, R58, R6.reuse, 0x1 ;  /* 0x000000063ad07211 */ /* 0x080fe200078808ff */
[----:B------:R-:W-:Y:S01]  /*bc90*/  IMAD R44, R199, 0x4, R28 ;  /* 0x00000004c72c7824 */ /* 0x000fe200078e021c */
[----:B------:R-:W-:-:S02]  /*bca0*/  LEA R206, P6, R8, R6, 0x1 ;  /* 0x0000000608ce7211 */ /* 0x000fc400078c08ff */
[-C--:B------:R-:W-:Y:S02]  /*bcb0*/  LEA.HI.X.SX32 R209, R58, R7.reuse, 0x1, P4 ;  /* 0x000000073ad17211 */ /* 0x080fe400020f0eff */
[----:B------:R-:W-:Y:S02]  /*bcc0*/  LEA R204, P4, R30, R6, 0x1 ;  /* 0x000000061ecc7211 */ /* 0x000fe400078808ff */
[C---:B------:R-:W-:Y:S02]  /*bcd0*/  LEA R50, R199.reuse, R44, 0x2 ;  /* 0x0000002cc7327211 */ /* 0x040fe400078e10ff */
[-C--:B------:R-:W-:Y:S02]  /*bce0*/  LEA.HI.X.SX32 R207, R8, R7.reuse, 0x1, P6 ;  /* 0x0000000708cf7211 */ /* 0x080fe400030f0eff */
[----:B------:R-:W-:Y:S01]  /*bcf0*/  LEA.HI.X.SX32 R205, R30, R7, 0x1, P4 ;  /* 0x000000071ecd7211 */ /* 0x000fe200020f0eff */
[----:B------:R-:W-:Y:S01]  /*bd00*/  IMAD R30, R199, 0x4, R50 ;  /* 0x00000004c71e7824 */ /* 0x000fe200078e0232 */
[----:B------:R-:W-:-:S02]  /*bd10*/  LEA R136, P6, R34, R6, 0x1 ;  /* 0x0000000622887211 */ /* 0x000fc400078c08ff */
[----:B------:R-:W-:Y:S02]  /*bd20*/  LEA R142, P4, R36, R6, 0x1 ;  /* 0x00000006248e7211 */ /* 0x000fe400078808ff */
[-C--:B------:R-:W-:Y:S02]  /*bd30*/  LEA.HI.X.SX32 R137, R34, R7.reuse, 0x1, P6 ;  /* 0x0000000722897211 */ /* 0x080fe400030f0eff */
[C---:B------:R-:W-:Y:S02]  /*bd40*/  LEA R34, R199.reuse, R30, 0x2 ;  /* 0x0000001ec7227211 */ /* 0x040fe400078e10ff */
[----:B------:R-:W-:Y:S02]  /*bd50*/  LEA.HI.X.SX32 R143, R36, R7, 0x1, P4 ;  /* 0x00000007248f7211 */ /* 0x000fe400020f0eff */
[----:B------:R-:W-:Y:S01]  /*bd60*/  LEA R138, P6, R60, R6, 0x1 ;  /* 0x000000063c8a7211 */ /* 0x000fe200078c08ff */
[----:B------:R-:W-:-:S03]  /*bd70*/  IMAD R36, R199, 0x4, R34 ;  /* 0x00000004c7247824 */ /* 0x000fc600078e0222 */
        /* <DEDUP_REMOVED lines=8> */
[C---:B------:R-:W-:Y:S02]  /*be00*/  LEA R130, P4, R12.reuse, R6, 0x1 ;  /* 0x000000060c827211 */ /* 0x040fe400078808ff */
[C---:B------:R-:W-:Y:S02]  /*be10*/  LEA R54, R199.reuse, R38, 0x2 ;  /* 0x00000026c7367211 */ /* 0x040fe400078e10ff */
[-C--:B------:R-:W-:Y:S02]  /*be20*/  LEA.HI.X.SX32 R131, R12, R7.reuse, 0x1, P4 ;  /* 0x000000070c837211 */ /* 0x080fe400020f0eff */
[----:B------:R-:W-:Y:S01]  /*be30*/  LEA.HI.X.SX32 R133, R42, R7, 0x1, P6 ;  /* 0x000000072a857211 */ /* 0x000fe200030f0eff */
[----:B------:R-:W-:Y:S01]  /*be40*/  IMAD R42, R199, 0x4, R54 ;  /* 0x00000004c72a7824 */ /* 0x000fe200078e0236 */
[----:B------:R-:W-:-:S04]  /*be50*/  LEA R140, P4, R46, R6, 0x1 ;  /* 0x000000062e8c7211 */ /* 0x000fc800078808ff */
[-C--:B------:R-:W-:Y:S02]  /*be60*/  LEA.HI.X.SX32 R141, R46, R7.reuse, 0x1, P4 ;  /* 0x000000072e8d7211 */ /* 0x080fe400020f0eff */
[C---:B------:R-:W-:Y:S02]  /*be70*/  LEA R46, R199.reuse, R42, 0x2 ;  /* 0x0000002ac72e7211 */ /* 0x040fe400078e10ff */
[----:B------:R-:W-:Y:S02]  /*be80*/  PRMT R9, R108, 0x7632, R9 ;  /* 0x000076326c097816 */ /* 0x000fe40000000009 */
[----:B------:R-:W-:Y:S01]  /*be90*/  LEA R8, P6, R10, R6, 0x1 ;  /* 0x000000060a087211 */ /* 0x000fe200078c08ff */
[C---:B------:R-:W-:Y:S01]  /*bea0*/  IMAD R58, R199.reuse, 0x4, R46 ;  /* 0x00000004c73a7824 */ /* 0x040fe200078e022e */
[----:B------:R-:W-:Y:S01]  /*beb0*/  PRMT R11, R104, 0x7632, R11 ;  /* 0x00007632680b7816 */ /* 0x000fe2000000000b */
[----:B------:R0:W-:Y:S03]  /*bec0*/  STG.E.U16 [R18.64], R9 ;  /* 0x0000000912007986 */ /* 0x0001e6000c101504 */
[----:B------:R-:W-:Y:S01]  /*bed0*/  LEA R60, R199, R58, 0x2 ;  /* 0x0000003ac73c7211 */ /* 0x000fe200078e10ff */
[----:B------:R1:W-:Y:S01]  /*bee0*/  STG.E.U16 [R22.64], R11 ;  /* 0x0000000b16007986 */ /* 0x0003e2000c101504 */
[----:B0-----:R-:W-:-:S02]  /*bef0*/  LEA.HI.X.SX32 R9, R10, R7, 0x1, P6 ;  /* 0x000000070a097211 */ /* 0x001fc400030f0eff */
[----:B------:R-:W-:Y:S01]  /*bf00*/  LEA R10, P4, R14, R6, 0x1 ;  /* 0x000000060e0a7211 */ /* 0x000fe200078808ff */
[----:B------:R-:W-:-:S03]  /*bf10*/  IMAD R62, R199, 0x4, R60 ;  /* 0x00000004c73e7824 */ /* 0x000fc600078e023c */
[-C--:B-1----:R-:W-:Y:S02]  /*bf20*/  LEA.HI.X.SX32 R11, R14, R7.reuse, 0x1, P4 ;  /* 0x000000070e0b7211 */ /* 0x082fe400020f0eff */
[C---:B------:R-:W-:Y:S02]  /*bf30*/  LEA R14, P4, R28.reuse, R6, 0x1 ;  /* 0x000000061c0e7211 */ /* 0x040fe400078808ff */
[----:B------:R-:W-:Y:S02]  /*bf40*/  LEA R66, R199, R62, 0x2 ;  /* 0x0000003ec7427211 */ /* 0x000fe400078e10ff */
[----:B------:R-:W-:Y:S02]  /*bf50*/  LEA.HI.X.SX32 R15, R28, R7, 0x1, P4 ;  /* 0x000000071c0f7211 */ /* 0x000fe400020f0eff */
[----:B------:R-:W-:-:S04]  /*bf60*/  LEA R18, P4, R50, R6, 0x1 ;  /* 0x0000000632127211 */ /* 0x000fc800078808ff */
[----:B------:R-:W-:Y:S01]  /*bf70*/  LEA.HI.X.SX32 R19, R50, R7, 0x1, P4 ;  /* 0x0000000732137211 */ /* 0x000fe200020f0eff */
[----:B------:R-:W-:Y:S01]  /*bf80*/  IMAD R50, R199, 0x4, R66 ;  /* 0x00000004c7327824 */ /* 0x000fe200078e0242 */
[----:B------:R-:W-:-:S04]  /*bf90*/  PRMT R100, R100, 0x7632, R100 ;  /* 0x0000763264647816 */ /* 0x000fc80000000064 */
[----:B------:R-:W-:Y:S02]  /*bfa0*/  LEA R68, R199, R50, 0x2 ;  /* 0x00000032c7447211 */ /* 0x000fe400078e10ff */
[----:B------:R-:W-:-:S03]  /*bfb0*/  LEA R12, P6, R26, R6, 0x1 ;  /* 0x000000061a0c7211 */ /* 0x000fc600078c08ff */
[----:B------:R-:W-:Y:S01]  /*bfc0*/  IMAD R70, R199, 0x4, R68 ;  /* 0x00000004c7467824 */ /* 0x000fe200078e0244 */
[----:B------:R0:W-:Y:S01]  /*bfd0*/  STG.E.U16 [R16.64], R100 ;  /* 0x0000006410007986 */ /* 0x0001e2000c101504 */
[----:B------:R-:W-:-:S03]  /*bfe0*/  LEA.HI.X.SX32 R13, R26, R7, 0x1, P6 ;  /* 0x000000071a0d7211 */ /* 0x000fc600030f0eff */
[C---:B------:R-:W-:Y:S02]  /*bff0*/  LEA R74, R199.reuse, R70, 0x2 ;  /* 0x00000046c74a7211 */ /* 0x040fe400078e10ff */
[-C--:B------:R-:W-:Y:S02]  /*c000*/  LEA R22, P4, R34, R6.reuse, 0x1 ;  /* 0x0000000622167211 */ /* 0x080fe400078808ff */
[----:B0-----:R-:W-:Y:S01]  /*c010*/  LEA R16, P6, R44, R6, 0x1 ;  /* 0x000000062c107211 */ /* 0x001fe200078c08ff */
[----:B------:R-:W-:-:S03]  /*c020*/  IMAD R76, R199, 0x4, R74 ;  /* 0x00000004c74c7824 */ /* 0x000fc600078e024a */
[-C--:B------:R-:W-:Y:S02]  /*c030*/  LEA.HI.X.SX32 R17, R44, R7.reuse, 0x1, P6 ;  /* 0x000000072c117211 */ /* 0x080fe400030f0eff */
[-C--:B------:R-:W-:Y:S01]  /*c040*/  LEA R20, P6, R30, R6.reuse, 0x1 ;  /* 0x000000061e147211 */ /* 0x080fe200078c08ff */
[----:B------:R0:W-:Y:S01]  /*c050*/  STG.E.U16 [R24.64], R97 ;  /* 0x0000006118007986 */ /* 0x0001e2000c101504 */
[-C--:B------:R-:W-:Y:S02]  /*c060*/  LEA.HI.X.SX32 R23, R34, R7.reuse, 0x1, P4 ;  /* 0x0000000722177211 */ /* 0x080fe400020f0eff */
[----:B------:R-:W-:Y:S02]  /*c070*/  LEA.HI.X.SX32 R21, R30, R7, 0x1, P6 ;  /* 0x000000071e157211 */ /* 0x000fe400030f0eff */
[----:B------:R-:W-:Y:S02]  /*c080*/  LEA R26, P4, R52, R6, 0x1 ;  /* 0x00000006341a7211 */ /* 0x000fe400078808ff */
[----:B------:R-:W-:-:S02]  /*c090*/  LEA R80, R199, R76, 0x2 ;  /* 0x0000004cc7507211 */ /* 0x000fc400078e10ff */
[----:B0-----:R-:W-:-:S03]  /*c0a0*/  LEA R24, P6, R36, R6, 0x1 ;  /* 0x0000000624187211 */ /* 0x001fc600078c08ff */
[----:B------:R-:W-:Y:S01]  /*c0b0*/  IMAD R82, R199, 0x4, R80 ;  /* 0x00000004c7527824 */ /* 0x000fe200078e0250 */
[-C--:B------:R-:W-:Y:S02]  /*c0c0*/  LEA.HI.X.SX32 R27, R52, R7.reuse, 0x1, P4 ;  /* 0x00000007341b7211 */ /* 0x080fe400020f0eff */
[-C--:B------:R-:W-:Y:S02]  /*c0d0*/  LEA.HI.X.SX32 R25, R36, R7.reuse, 0x1, P6 ;  /* 0x0000000724197211 */ /* 0x080fe400030f0eff */
[-C--:B------:R-:W-:Y:S02]  /*c0e0*/  LEA R28, P6, R38, R6.reuse, 0x1 ;  /* 0x00000006261c7211 */ /* 0x080fe400078c08ff */
[----:B------:R-:W-:Y:S01]  /*c0f0*/  LEA R30, P4, R54, R6, 0x1 ;  /* 0x00000006361e7211 */ /* 0x000fe200078808ff */
[----:B------:R0:W-:Y:S01]  /*c100*/  STG.E.U16 [R32.64], R121 ;  /* 0x0000007920007986 */ /* 0x0001e2000c101504 */
[-C--:B------:R-:W-:Y:S02]  /*c110*/  LEA.HI.X.SX32 R29, R38, R7.reuse, 0x1, P6 ;  /* 0x00000007261d7211 */ /* 0x080fe400030f0eff */
[----:B------:R-:W-:-:S02]  /*c120*/  LEA.HI.X.SX32 R31, R54, R7, 0x1, P4 ;  /* 0x00000007361f7211 */ /* 0x000fc400020f0eff */
[----:B------:R-:W-:Y:S02]  /*c130*/  LEA R34, P4, R46, R6, 0x1 ;  /* 0x000000062e227211 */ /* 0x000fe400078808ff */
[----:B------:R-:W-:Y:S02]  /*c140*/  LEA R84, R199, R82, 0x2 ;  /* 0x00000052c7547211 */ /* 0x000fe400078e10ff */
        /* <DEDUP_REMOVED lines=10> */
[C---:B------:R-:W-:Y:S02]  /*c1f0*/  LEA R88, R199.reuse, R86, 0x2 ;  /* 0x00000056c7587211 */ /* 0x040fe400078e10ff */
[-C--:B0-----:R-:W-:Y:S02]  /*c200*/  LEA R40, P6, R62, R6.reuse, 0x1 ;  /* 0x000000063e287211 */ /* 0x081fe400078c08ff */
[-C--:B------:R-:W-:Y:S01]  /*c210*/  LEA.HI.X.SX32 R43, R66, R7.reuse, 0x1, P4 ;  /* 0x00000007422b7211 */ /* 0x080fe200020f0eff */
[----:B------:R-:W-:Y:S01]  /*c220*/  IMAD R66, R199, 0x4, R88 ;  /* 0x00000004c7427824 */ /* 0x000fe200078e0258 */
[----:B------:R-:W-:Y:S02]  /*c230*/  LEA.HI.X.SX32 R41, R62, R7, 0x1, P6 ;  /* 0x000000073e297211 */ /* 0x000fe400030f0eff */
[-C--:B------:R-:W-:Y:S01]  /*c240*/  LEA R44, P6, R50, R6.reuse, 0x1 ;  /* 0x00000006322c7211 */ /* 0x080fe200078c08ff */
[----:B------:R0:W-:Y:S01]  /*c250*/  STG.E.U16 [R48.64], R117 ;  /* 0x0000007530007986 */ /* 0x0001e2000c101504 */
[----:B------:R-:W-:-:S02]  /*c260*/  LEA R46, P4, R68, R6, 0x1 ;  /* 0x00000006442e7211 */ /* 0x000fc400078808ff */
[-C--:B------:R-:W-:Y:S02]  /*c270*/  LEA.HI.X.SX32 R45, R50, R7.reuse, 0x1, P6 ;  /* 0x00000007322d7211 */ /* 0x080fe400030f0eff */
[C---:B------:R-:W-:Y:S02]  /*c280*/  LEA R92, R199.reuse, R66, 0x2 ;  /* 0x00000042c75c7211 */ /* 0x040fe400078e10ff */
[-C--:B------:R-:W-:Y:S02]  /*c290*/  LEA.HI.X.SX32 R47, R68, R7.reuse, 0x1, P4 ;  /* 0x00000007442f7211 */ /* 0x080fe400020f0eff */
[-C--:B0-----:R-:W-:Y:S02]  /*c2a0*/  LEA R48, P6, R70, R6.reuse, 0x1 ;  /* 0x0000000646307211 */ /* 0x081fe400078c08ff */
[----:B------:R-:W-:Y:S02]  /*c2b0*/  LEA R50, P4, R74, R6, 0x1 ;  /* 0x000000064a327211 */ /* 0x000fe400078808ff */
[-C--:B------:R-:W-:Y:S01]  /*c2c0*/  LEA.HI.X.SX32 R49, R70, R7.reuse, 0x1, P6 ;  /* 0x0000000746317211 */ /* 0x080fe200030f0eff */
[----:B------:R-:W-:Y:S01]  /*c2d0*/  IMAD R70, R199, 0x4, R92 ;  /* 0x00000004c7467824 */ /* 0x000fe200078e025c */
[----:B------:R-:W-:-:S02]  /*c2e0*/  LEA.HI.X.SX32 R51, R74, R7, 0x1, P4 ;  /* 0x000000074a337211 */ /* 0x000fc400020f0eff */
[C---:B------:R-:W-:Y:S02]  /*c2f0*/  LEA R52, P6, R76.reuse, R6, 0x1 ;  /* 0x000000064c347211 */ /* 0x040fe400078c08ff */
[C---:B------:R-:W-:Y:S02]  /*c300*/  LEA R74, R199.reuse, R70, 0x2 ;  /* 0x00000046c74a7211 */ /* 0x040fe400078e10ff */
[-C--:B------:R-:W-:Y:S02]  /*c310*/  LEA.HI.X.SX32 R53, R76, R7.reuse, 0x1, P6 ;  /* 0x000000074c357211 */ /* 0x080fe400030f0eff */
[C---:B------:R-:W-:Y:S01]  /*c320*/  LEA R54, P4, R80.reuse, R6, 0x1 ;  /* 0x0000000650367211 */ /* 0x040fe200078808ff */
[----:B------:R-:W-:Y:S01]  /*c330*/  IMAD R76, R199, 0x4, R74 ;  /* 0x00000004c74c7824 */ /* 0x000fe200078e024a */
[----:B------:R0:W-:Y:S02]  /*c340*/  STG.E.U16 [R56.64], R113 ;  /* 0x0000007138007986 */ /* 0x0001e4000c101504 */
[----:B------:R-:W-:-:S02]  /*c350*/  LEA.HI.X.SX32 R55, R80, R7, 0x1, P4 ;  /* 0x0000000750377211 */ /* 0x000fc400020f0eff */
[----:B------:R-:W-:Y:S02]  /*c360*/  LEA R80, R199, R76, 0x2 ;  /* 0x0000004cc7507211 */ /* 0x000fe400078e10ff */
[-C--:B------:R-:W-:Y:S02]  /*c370*/  LEA R58, P4, R84, R6.reuse, 0x1 ;  /* 0x00000006543a7211 */ /* 0x080fe400078808ff */
[----:B0-----:R-:W-:-:S04]  /*c380*/  LEA R56, P6, R82, R6, 0x1 ;  /* 0x0000000652387211 */ /* 0x001fc800078c08ff */
[-C--:B------:R-:W-:Y:S01]  /*c390*/  LEA.HI.X.SX32 R57, R82, R7.reuse, 0x1, P6 ;  /* 0x0000000752397211 */ /* 0x080fe200030f0eff */
[C---:B------:R-:W-:Y:S01]  /*c3a0*/  IMAD R82, R199.reuse, 0x4, R80 ;  /* 0x00000004c7527824 */ /* 0x040fe200078e0250 */
[-C--:B------:R-:W-:Y:S02]  /*c3b0*/  LEA.HI.X.SX32 R59, R84, R7.reuse, 0x1, P4 ;  /* 0x00000007543b7211 */ /* 0x080fe400020f0eff */
[C---:B------:R-:W-:Y:S02]  /*c3c0*/  LEA R60, P6, R86.reuse, R6, 0x1 ;  /* 0x00000006563c7211 */ /* 0x040fe400078c08ff */
[C---:B------:R-:W-:Y:S01]  /*c3d0*/  LEA R84, R199.reuse, R82, 0x2 ;  /* 0x00000052c7547211 */ /* 0x040fe200078e10ff */
[----:B------:R0:W-:Y:S01]  /*c3e0*/  STG.E.U16 [R64.64], R109 ;  /* 0x0000006d40007986 */ /* 0x0001e2000c101504 */
[----:B------:R-:W-:Y:S02]  /*c3f0*/  LEA.HI.X.SX32 R61, R86, R7, 0x1, P6 ;  /* 0x00000007563d7211 */ /* 0x000fe400030f0eff */
[----:B------:R-:W-:Y:S01]  /*c400*/  LEA R62, P4, R88, R6, 0x1 ;  /* 0x00000006583e7211 */ /* 0x000fe200078808ff */
[----:B------:R-:W-:-:S03]  /*c410*/  IMAD R86, R199, 0x4, R84 ;  /* 0x00000004c7567824 */ /* 0x000fc600078e0254 */
[-C--:B------:R-:W-:Y:S02]  /*c420*/  LEA.HI.X.SX32 R63, R88, R7.reuse, 0x1, P4 ;  /* 0x00000007583f7211 */ /* 0x080fe400020f0eff */
[C---:B0-----:R-:W-:Y:S02]  /*c430*/  LEA R64, P6, R66.reuse, R6, 0x1 ;  /* 0x0000000642407211 */ /* 0x041fe400078c08ff */
[----:B------:R-:W-:Y:S02]  /*c440*/  LEA R88, R199, R86, 0x2 ;  /* 0x00000056c7587211 */ /* 0x000fe400078e10ff */
[----:B------:R-:W-:Y:S02]  /*c450*/  LEA.HI.X.SX32 R65, R66, R7, 0x1, P6 ;  /* 0x0000000742417211 */ /* 0x000fe400030f0eff */
[----:B------:R-:W-:-:S04]  /*c460*/  LEA R66, P4, R92, R6, 0x1 ;  /* 0x000000065c427211 */ /* 0x000fc800078808ff */
[----:B------:R-:W-:Y:S01]  /*c470*/  LEA.HI.X.SX32 R67, R92, R7, 0x1, P4 ;  /* 0x000000075c437211 */ /* 0x000fe200020f0eff */
[----:B------:R-:W-:-:S05]  /*c480*/  IMAD R92, R199, 0x4, R88 ;  /* 0x00000004c75c7824 */ /* 0x000fca00078e0258 */
[----:B------:R-:W-:-:S05]  /*c490*/  LEA R94, R199, R92, 0x2 ;  /* 0x0000005cc75e7211 */ /* 0x000fca00078e10ff */
[----:B------:R-:W-:Y:S01]  /*c4a0*/  IMAD R96, R199, 0x4, R94 ;  /* 0x00000004c7607824 */ /* 0x000fe200078e025e */
[----:B------:R-:W-:-:S04]  /*c4b0*/  LEA R68, P6, R70, R6, 0x1 ;  /* 0x0000000646447211 */ /* 0x000fc800078c08ff */
[C---:B------:R-:W-:Y:S02]  /*c4c0*/  LEA R100, R199.reuse, R96, 0x2 ;  /* 0x00000060c7647211 */ /* 0x040fe400078e10ff */
[-C--:B------:R-:W-:Y:S02]  /*c4d0*/  LEA.HI.X.SX32 R69, R70, R7.reuse, 0x1, P6 ;  /* 0x0000000746457211 */ /* 0x080fe400030f0eff */
[CC--:B------:R-:W-:Y:S01]  /*c4e0*/  LEA R70, P4, R74.reuse, R6.reuse, 0x1 ;  /* 0x000000064a467211 */ /* 0x0c0fe200078808ff */
[----:B------:R-:W-:Y:S01]  /*c4f0*/  IMAD R104, R199, 0x4, R100 ;  /* 0x00000004c7687824 */ /* 0x000fe200078e0264 */
[----:B------:R0:W-:Y:S02]  /*c500*/  STG.E.U16 [R72.64], R105 ;  /* 0x0000006948007986 */ /* 0x0001e4000c101504 */
[----:B------:R-:W-:Y:S02]  /*c510*/  LEA.HI.X.SX32 R71, R74, R7, 0x1, P4 ;  /* 0x000000074a477211 */ /* 0x000fe400020f0eff */
[----:B------:R-:W-:-:S02]  /*c520*/  LEA R74, P4, R80, R6, 0x1 ;  /* 0x00000006504a7211 */ /* 0x000fc400078808ff */
[C---:B------:R-:W-:Y:S01]  /*c530*/  LEA R108, R199.reuse, R104, 0x2 ;  /* 0x00000068c76c7211 */ /* 0x040fe200078e10ff */
[----:B------:R1:W-:Y:S01]  /*c540*/  STG.E.U16 [R78.64], R101 ;  /* 0x000000654e007986 */ /* 0x0003e2000c101504 */
[----:B------:R-:W-:Y:S02]  /*c550*/  LEA.HI.X.SX32 R75, R80, R7, 0x1, P4 ;  /* 0x00000007504b7211 */ /* 0x000fe400020f0eff */
[----:B0-----:R-:W-:Y:S01]  /*c560*/  LEA R72, P6, R76, R6, 0x1 ;  /* 0x000000064c487211 */ /* 0x001fe200078c08ff */
[----:B------:R-:W-:-:S03]  /*c570*/  IMAD R112, R199, 0x4, R108 ;  /* 0x00000004c7707824 */ /* 0x000fc600078e026c */
[-C--:B------:R-:W-:Y:S02]  /*c580*/  LEA.HI.X.SX32 R73, R76, R7.reuse, 0x1, P6 ;  /* 0x000000074c497211 */ /* 0x080fe400030f0eff */
[-C--:B------:R-:W-:Y:S02]  /*c590*/  LEA R76, P6, R82, R6.reuse, 0x1 ;  /* 0x00000006524c7211 */ /* 0x080fe400078c08ff */
[-C--:B-1----:R-:W-:Y:S02]  /*c5a0*/  LEA R78, P4, R84, R6.reuse, 0x1 ;  /* 0x00000006544e7211 */ /* 0x082fe400078808ff */
[-C--:B------:R-:W-:Y:S02]  /*c5b0*/  LEA.HI.X.SX32 R77, R82, R7.reuse, 0x1, P6 ;  /* 0x00000007524d7211 */ /* 0x080fe400030f0eff */
[----:B------:R-:W-:Y:S02]  /*c5c0*/  LEA.HI.X.SX32 R79, R84, R7, 0x1, P4 ;  /* 0x00000007544f7211 */ /* 0x000fe400020f0eff */
[----:B------:R-:W-:-:S02]  /*c5d0*/  LEA R80, P6, R86, R6, 0x1 ;  /* 0x0000000656507211 */ /* 0x000fc400078c08ff */
[----:B------:R-:W-:Y:S02]  /*c5e0*/  LEA R82, P4, R88, R6, 0x1 ;  /* 0x0000000658527211 */ /* 0x000fe400078808ff */
[----:B------:R-:W-:Y:S02]  /*c5f0*/  LEA R116, R199, R112, 0x2 ;  /* 0x00000070c7747211 */ /* 0x000fe400078e10ff */
[----:B------:R-:W-:Y:S02]  /*c600*/  PRMT R97, R97, 0x7632, R97 ;  /* 0x0000763261617816 */ /* 0x000fe40000000061 */
[-C--:B------:R-:W-:Y:S01]  /*c610*/  LEA.HI.X.SX32 R81, R86, R7.reuse, 0x1, P6 ;  /* 0x0000000756517211 */ /* 0x080fe200030f0eff */
[----:B------:R-:W-:Y:S01]  /*c620*/  IMAD R120, R199, 0x4, R116 ;  /* 0x00000004c7787824 */ /* 0x000fe200078e0274 */
[----:B------:R-:W-:Y:S02]  /*c630*/  LEA.HI.X.SX32 R83, R88, R7, 0x1, P4 ;  /* 0x0000000758537211 */ /* 0x000fe400020f0eff */
[----:B------:R-:W-:-:S02]  /*c640*/  LEA R84, P6, R92, R6, 0x1 ;  /* 0x000000065c547211 */ /* 0x000fc400078c08ff */
[-C--:B------:R-:W-:Y:S01]  /*c650*/  LEA R86, P4, R94, R6.reuse, 0x1 ;  /* 0x000000065e567211 */ /* 0x080fe200078808ff */
[----:B------:R0:W-:Y:S01]  /*c660*/  STG.E.U16 [R90.64], R97 ;  /* 0x000000615a007986 */ /* 0x0001e2000c101504 */
[-C--:B------:R-:W-:Y:S02]  /*c670*/  LEA.HI.X.SX32 R85, R92, R7.reuse, 0x1, P6 ;  /* 0x000000075c557211 */ /* 0x080fe400030f0eff */
[----:B------:R-:W-:Y:S02]  /*c680*/  LEA.HI.X.SX32 R87, R94, R7, 0x1, P4 ;  /* 0x000000075e577211 */ /* 0x000fe400020f0eff */
[----:B------:R-:W-:Y:S02]  /*c690*/  LEA R88, P6, R96, R6, 0x1 ;  /* 0x0000000660587211 */ /* 0x000fe400078c08ff */
[----:B------:R-:W-:Y:S02]  /*c6a0*/  LEA R124, R199, R120, 0x2 ;  /* 0x00000078c77c7211 */ /* 0x000fe400078e10ff */
[----:B0-----:R-:W-:-:S02]  /*c6b0*/  LEA R90, P4, R100, R6, 0x1 ;  /* 0x00000006645a7211 */ /* 0x001fc400078808ff */
[-C--:B------:R-:W-:Y:S02]  /*c6c0*/  LEA.HI.X.SX32 R89, R96, R7.reuse, 0x1, P6 ;  /* 0x0000000760597211 */ /* 0x080fe400030f0eff */
[-C--:B------:R-:W-:Y:S01]  /*c6d0*/  LEA.HI.X.SX32 R91, R100, R7.reuse, 0x1, P4 ;  /* 0x00000007645b7211 */ /* 0x080fe200020f0eff */
[C---:B------:R-:W-:Y:S01]  /*c6e0*/  IMAD R100, R199.reuse, 0x4, R124 ;  /* 0x00000004c7647824 */ /* 0x040fe200078e027c */
[-C--:B------:R-:W-:Y:S02]  /*c6f0*/  LEA R92, P6, R104, R6.reuse, 0x1 ;  /* 0x00000006685c7211 */ /* 0x080fe400078c08ff */
[----:B------:R-:W-:Y:S02]  /*c700*/  LEA R94, P4, R108, R6, 0x1 ;  /* 0x000000066c5e7211 */ /* 0x000fe400078808ff */
[----:B------:R-:W-:Y:S02]  /*c710*/  LEA.HI.X.SX32 R93, R104, R7, 0x1, P6 ;  /* 0x00000007685d7211 */ /* 0x000fe400030f0eff */
[----:B------:R-:W-:-:S02]  /*c720*/  LEA R104, R199, R100, 0x2 ;  /* 0x00000064c7687211 */ /* 0x000fc400078e10ff */
[-C--:B------:R-:W-:Y:S02]  /*c730*/  LEA.HI.X.SX32 R95, R108, R7.reuse, 0x1, P4 ;  /* 0x000000076c5f7211 */ /* 0x080fe400020f0eff */
[-C--:B------:R-:W-:Y:S01]  /*c740*/  LEA R96, P6, R112, R6.reuse, 0x1 ;  /* 0x0000000670607211 */ /* 0x080fe200078c08ff */
[C---:B------:R-:W-:Y:S01]  /*c750*/  IMAD R108, R199.reuse, 0x4, R104 ;  /* 0x00000004c76c7824 */ /* 0x040fe200078e0268 */
[-C--:B------:R-:W-:Y:S02]  /*c760*/  LEA R144, P4, R116, R6.reuse, 0x1 ;  /* 0x0000000674907211 */ /* 0x080fe400078808ff */
[----:B------:R-:W-:Y:S02]  /*c770*/  LEA.HI.X.SX32 R97, R112, R7, 0x1, P6 ;  /* 0x0000000770617211 */ /* 0x000fe400030f0eff */
[----:B------:R-:W-:Y:S02]  /*c780*/  LEA R146, P6, R120, R6, 0x1 ;  /* 0x0000000678927211 */ /* 0x000fe400078c08ff */
[----:B------:R-:W-:-:S02]  /*c790*/  LEA R112, R199, R108, 0x2 ;  /* 0x0000006cc7707211 */ /* 0x000fc400078e10ff */
[----:B------:R-:W-:Y:S02]  /*c7a0*/  PRMT R121, R121, 0x7632, R121 ;  /* 0x0000763279797816 */ /* 0x000fe40000000079 */
[-C--:B------:R-:W-:Y:S01]  /*c7b0*/  LEA.HI.X.SX32 R145, R116, R7.reuse, 0x1, P4 ;  /* 0x0000000774917211 */ /* 0x080fe200020f0eff */
[----:B------:R-:W-:Y:S01]  /*c7c0*/  IMAD R116, R199, 0x4, R112 ;  /* 0x00000004c7747824 */ /* 0x000fe200078e0270 */
[-C--:B------:R-:W-:Y:S02]  /*c7d0*/  LEA.HI.X.SX32 R147, R120, R7.reuse, 0x1, P6 ;  /* 0x0000000778937211 */ /* 0x080fe400030f0eff */
[C---:B------:R-:W-:Y:S01]  /*c7e0*/  LEA R150, P6, R100.reuse, R6, 0x1 ;  /* 0x0000000664967211 */ /* 0x040fe200078c08ff */
[----:B------:R0:W-:Y:S03]  /*c7f0*/  STG.E.U16 [R148.64], R121 ;  /* 0x0000007994007986 */ /* 0x0001e6000c101504 */
[----:B------:R-:W-:-:S02]  /*c800*/  LEA.HI.X.SX32 R151, R100, R7, 0x1, P6 ;  /* 0x0000000764977211 */ /* 0x000fc400030f0eff */
[----:B------:R-:W-:Y:S02]  /*c810*/  LEA R100, R199, R116, 0x2 ;  /* 0x00000074c7647211 */ /* 0x000fe400078e10ff */
[----:B0-----:R-:W-:-:S03]  /*c820*/  LEA R148, P4, R124, R6, 0x1 ;  /* 0x000000067c947211 */ /* 0x001fc600078808ff */
[C---:B------:R-:W-:Y:S01]  /*c830*/  IMAD R120, R199.reuse, 0x4, R100 ;  /* 0x00000004c7787824 */ /* 0x040fe200078e0264 */
[-C--:B------:R-:W-:Y:S02]  /*c840*/  LEA.HI.X.SX32 R149, R124, R7.reuse, 0x1, P4 ;  /* 0x000000077c957211 */ /* 0x080fe400020f0eff */
[-C--:B------:R-:W-:Y:S02]  /*c850*/  LEA R152, P4, R104, R6.reuse, 0x1 ;  /* 0x0000000668987211 */ /* 0x080fe400078808ff */
[----:B------:R-:W-:Y:S02]  /*c860*/  LEA R154, P6, R108, R6, 0x1 ;  /* 0x000000066c9a7211 */ /* 0x000fe400078c08ff */
[-C--:B------:R-:W-:Y:S02]  /*c870*/  LEA.HI.X.SX32 R153, R104, R7.reuse, 0x1, P4 ;  /* 0x0000000768997211 */ /* 0x080fe400020f0eff */
[----:B------:R-:W-:Y:S02]  /*c880*/  LEA R104, R199, R120, 0x2 ;  /* 0x00000078c7687211 */ /* 0x000fe400078e10ff */
[----:B------:R-:W-:-:S02]  /*c890*/  LEA.HI.X.SX32 R155, R108, R7, 0x1, P6 ;  /* 0x000000076c9b7211 */ /* 0x000fc400030f0eff */
[CC--:B------:R-:W-:Y:S01]  /*c8a0*/  LEA R156, P4, R112.reuse, R6.reuse, 0x1 ;  /* 0x00000006709c7211 */ /* 0x0c0fe200078808ff */
[----:B------:R-:W-:Y:S01]  /*c8b0*/  IMAD R108, R199, 0x4, R104 ;  /* 0x00000004c76c7824 */ /* 0x000fe200078e0268 */
[----:B------:R-:W-:Y:S02]  /*c8c0*/  PRMT R125, R125, 0x7632, R125 ;  /* 0x000076327d7d7816 */ /* 0x000fe4000000007d */
[-C--:B------:R-:W-:Y:S02]  /*c8d0*/  LEA.HI.X.SX32 R157, R112, R7.reuse, 0x1, P4 ;  /* 0x00000007709d7211 */ /* 0x080fe400020f0eff */
[C---:B------:R-:W-:Y:S02]  /*c8e0*/  LEA R158, P6, R116.reuse, R6, 0x1 ;  /* 0x00000006749e7211 */ /* 0x040fe400078c08ff */
[----:B------:R-:W-:Y:S01]  /*c8f0*/  LEA R112, R199, R108, 0x2 ;  /* 0x0000006cc7707211 */ /* 0x000fe200078e10ff */
[----:B------:R0:W-:Y:S01]  /*c900*/  STG.E.U16 [R160.64], R125 ;  /* 0x0000007da0007986 */ /* 0x0001e2000c101504 */
[----:B------:R-:W-:-:S02]  /*c910*/  LEA.HI.X.SX32 R159, R116, R7, 0x1, P6 ;  /* 0x00000007749f7211 */ /* 0x000fc400030f0eff */
[----:B------:R-:W-:Y:S01]  /*c920*/  LEA R162, P6, R120, R6, 0x1 ;  /* 0x0000000678a27211 */ /* 0x000fe200078c08ff */
[----:B------:R-:W-:-:S03]  /*c930*/  IMAD R116, R199, 0x4, R112 ;  /* 0x00000004c7747824 */ /* 0x000fc600078e0270 */
[-C--:B------:R-:W-:Y:S02]  /*c940*/  LEA.HI.X.SX32 R163, R120, R7.reuse, 0x1, P6 ;  /* 0x0000000778a37211 */ /* 0x080fe400030f0eff */
[C---:B0-----:R-:W-:Y:S02]  /*c950*/  LEA R160, P4, R100.reuse, R6, 0x1 ;  /* 0x0000000664a07211 */ /* 0x041fe400078808ff */
[----:B------:R-:W-:Y:S02]  /*c960*/  LEA R120, R199, R116, 0x2 ;  /* 0x00000074c7787211 */ /* 0x000fe400078e10ff */
[----:B------:R-:W-:Y:S02]  /*c970*/  LEA.HI.X.SX32 R161, R100, R7, 0x1, P4 ;  /* 0x0000000764a17211 */ /* 0x000fe400020f0eff */
[-C--:B------:R-:W-:Y:S02]  /*c980*/  LEA R164, P4, R104, R6.reuse, 0x1 ;  /* 0x0000000668a47211 */ /* 0x080fe400078808ff */
[----:B------:R-:W-:-:S02]  /*c990*/  LEA R166, P6, R108, R6, 0x1 ;  /* 0x000000066ca67211 */ /* 0x000fc400078c08ff */
[-C--:B------:R-:W-:Y:S01]  /*c9a0*/  LEA.HI.X.SX32 R165, R104, R7.reuse, 0x1, P4 ;  /* 0x0000000768a57211 */ /* 0x080fe200020f0eff */
[C---:B------:R-:W-:Y:S01]  /*c9b0*/  IMAD R104, R199.reuse, 0x4, R120 ;  /* 0x00000004c7687824 */ /* 0x040fe200078e0278 */
[-C--:B------:R-:W-:Y:S02]  /*c9c0*/  LEA.HI.X.SX32 R167, R108, R7.reuse, 0x1, P6 ;  /* 0x000000076ca77211 */ /* 0x080fe400030f0eff */
[-C--:B------:R-:W-:Y:S01]  /*c9d0*/  LEA R168, P4, R112, R6.reuse, 0x1 ;  /* 0x0000000670a87211 */ /* 0x080fe200078808ff */
[----:B------:R-:W-:Y:S01]  /*c9e0*/  IMAD R108, R199, 0x4, R104 ;  /* 0x00000004c76c7824 */ /* 0x000fe200078e0268 */
[----:B------:R-:W-:Y:S02]  /*c9f0*/  LEA R170, P6, R116, R6, 0x1 ;  /* 0x0000000674aa7211 */ /* 0x000fe400078c08ff */
[----:B------:R-:W-:Y:S02]  /*ca00*/  PRMT R117, R117, 0x7632, R117 ;  /* 0x0000763275757816 */ /* 0x000fe40000000075 */
[----:B------:R-:W-:-:S02]  /*ca10*/  LEA.HI.X.SX32 R169, R112, R7, 0x1, P4 ;  /* 0x0000000770a97211 */ /* 0x000fc400020f0eff */
[-C--:B------:R-:W-:Y:S02]  /*ca20*/  LEA.HI.X.SX32 R171, R116, R7.reuse, 0x1, P6 ;  /* 0x0000000774ab7211 */ /* 0x080fe400030f0eff */
[C---:B------:R-:W-:Y:S02]  /*ca30*/  LEA R174, P6, R104.reuse, R6, 0x1 ;  /* 0x0000000668ae7211 */ /* 0x040fe400078c08ff */
[----:B------:R-:W-:Y:S01]  /*ca40*/  LEA R112, R199, R108, 0x2 ;  /* 0x0000006cc7707211 */ /* 0x000fe200078e10ff */
[----:B------:R0:W-:Y:S01]  /*ca50*/  STG.E.U16 [R172.64], R117 ;  /* 0x00000075ac007986 */ /* 0x0001e2000c101504 */
[----:B------:R-:W-:-:S03]  /*ca60*/  LEA.HI.X.SX32 R175, R104, R7, 0x1, P6 ;  /* 0x0000000768af7211 */ /* 0x000fc600030f0eff */
[C---:B------:R-:W-:Y:S01]  /*ca70*/  IMAD R104, R199.reuse, 0x4, R112 ;  /* 0x00000004c7687824 */ /* 0x040fe200078e0270 */
[-C--:B0-----:R-:W-:Y:S02]  /*ca80*/  LEA R172, P4, R120, R6.reuse, 0x1 ;  /* 0x0000000678ac7211 */ /* 0x081fe400078808ff */
[----:B------:R-:W-:Y:S02]  /*ca90*/  IADD3 R117, R244, -0x3f3504f3, RZ ;  /* 0xc0cafb0df4757810 */ /* 0x000fe40007ffe0ff */
[----:B------:R-:W-:Y:S02]  /*caa0*/  LEA.HI.X.SX32 R173, R120, R7, 0x1, P4 ;  /* 0x0000000778ad7211 */ /* 0x000fe400020f0eff */
[----:B------:R-:W-:Y:S02]  /*cab0*/  LEA R176, P4, R108, R6, 0x1 ;  /* 0x000000066cb07211 */ /* 0x000fe400078808ff */
[----:B------:R-:W-:Y:S02]  /*cac0*/  LEA R116, R199, R104, 0x2 ;  /* 0x00000068c7747211 */ /* 0x000fe400078e10ff */
[----:B------:R-:W-:-:S02]  /*cad0*/  LOP3.LUT R117, R117, 0xff800000, RZ, 0xc0, !PT ;  /* 0xff80000075757812 */ /* 0x000fc400078ec0ff */
[-C--:B------:R-:W-:Y:S02]  /*cae0*/  LEA.HI.X.SX32 R177, R108, R7.reuse, 0x1, P4 ;  /* 0x000000076cb17211 */ /* 0x080fe400020f0eff */
[----:B------:R-:W-:Y:S02]  /*caf0*/  LEA R178, P6, R112, R6, 0x1 ;  /* 0x0000000670b27211 */ /* 0x000fe400078c08ff */
[C---:B------:R-:W-:Y:S01]  /*cb00*/  LEA R108, R199.reuse, R116, 0x2 ;  /* 0x00000074c76c7211 */ /* 0x040fe200078e10ff */
[----:B------:R-:W-:Y:S01]  /*cb10*/  IMAD.IADD R121, R244, 0x1, -R117 ;  /* 0x00000001f4797824 */ /* 0x000fe200078e0a75 */
[----:B------:R-:W-:Y:S02]  /*cb20*/  LEA.HI.X.SX32 R179, R112, R7, 0x1, P6 ;  /* 0x0000000770b37211 */ /* 0x000fe400030f0eff */
[----:B------:R-:W-:Y:S01]  /*cb30*/  MOV R100, 0x3dc6b27f ;  /* 0x3dc6b27f00647802 */ /* 0x000fe20000000f00 */
[----:B------:R-:W-:Y:S01]  /*cb40*/  IMAD R112, R199, 0x4, R108 ;  /* 0x00000004c7707824 */ /* 0x000fe200078e026c */
[-C--:B------:R-:W-:Y:S01]  /*cb50*/  LEA R180, P4, R104, R6.reuse, 0x1 ;  /* 0x0000000668b47211 */ /* 0x080fe200078808ff */
[----:B------:R-:W-:Y:S01]  /*cb60*/  FADD R121, R121, -1 ;  /* 0xbf80000079797421 */ /* 0x000fe20000000000 */
[----:B------:R-:W-:-:S02]  /*cb70*/  LEA R182, P6, R116, R6, 0x1 ;  /* 0x0000000674b67211 */ /* 0x000fc400078c08ff */
[-C--:B------:R-:W-:Y:S01]  /*cb80*/  LEA.HI.X.SX32 R181, R104, R7.reuse, 0x1, P4 ;  /* 0x0000000768b57211 */ /* 0x080fe200020f0eff */
[----:B------:R-:W-:Y:S01]  /*cb90*/  FFMA.FTZ R104, R121, R100, -0.16845393180847167969 ;  /* 0xbe2c7f3079687423 */ /* 0x000fe20000010064 */
[-C--:B------:R-:W-:Y:S02]  /*cba0*/  LEA.HI.X.SX32 R183, R116, R7.reuse, 0x1, P6 ;  /* 0x0000000774b77211 */ /* 0x080fe400030f0eff */
[C---:B------:R-:W-:Y:S02]  /*cbb0*/  LEA R184, P4, R108.reuse, R6, 0x1 ;  /* 0x000000066cb87211 */ /* 0x040fe400078808ff */
[----:B------:R-:W-:Y:S01]  /*cbc0*/  LEA R116, R199, R112, 0x2 ;  /* 0x00000070c7747211 */ /* 0x000fe200078e10ff */
[----:B------:R-:W-:Y:S01]  /*cbd0*/  FFMA.FTZ R104, R121, R104, 0.1716887056827545166 ;  /* 0x3e2fcf2a79687423 */ /* 0x000fe20000010068 */
[----:B------:R-:W-:Y:S02]  /*cbe0*/  LEA.HI.X.SX32 R185, R108, R7, 0x1, P4 ;  /* 0x000000076cb97211 */ /* 0x000fe400020f0eff */
[----:B------:R-:W-:Y:S01]  /*cbf0*/  LEA R186, P6, R112, R6, 0x1 ;  /* 0x0000000670ba7211 */ /* 0x000fe200078c08ff */
[----:B------:R-:W-:-:S02]  /*cc00*/  IMAD R108, R199, 0x4, R116 ;  /* 0x00000004c76c7824 */ /* 0x000fc400078e0274 */
[----:B------:R-:W-:Y:S01]  /*cc10*/  FFMA.FTZ R104, R121, R104, -0.17900948226451873779 ;  /* 0xbe374e4379687423 */ /* 0x000fe20000010068 */
[-C--:B------:R-:W-:Y:S02]  /*cc20*/  LEA.HI.X.SX32 R187, R112, R7.reuse, 0x1, P6 ;  /* 0x0000000770bb7211 */ /* 0x080fe400030f0eff */
[C---:B------:R-:W-:Y:S02]  /*cc30*/  LEA R188, P4, R116.reuse, R6, 0x1 ;  /* 0x0000000674bc7211 */ /* 0x040fe400078808ff */
[----:B------:R-:W-:Y:S01]  /*cc40*/  LEA R112, R199, R108, 0x2 ;  /* 0x0000006cc7707211 */ /* 0x000fe200078e10ff */
[----:B------:R-:W-:Y:S01]  /*cc50*/  FFMA.FTZ R104, R121, R104, 0.20512372255325317383 ;  /* 0x3e520bf479687423 */ /* 0x000fe20000010068 */
[----:B------:R-:W-:Y:S02]  /*cc60*/  LEA.HI.X.SX32 R189, R116, R7, 0x1, P4 ;  /* 0x0000000774bd7211 */ /* 0x000fe400020f0eff */
[----:B------:R-:W-:Y:S01]  /*cc70*/  LEA R190, P6, R108, R6, 0x1 ;  /* 0x000000066cbe7211 */ /* 0x000fe200078c08ff */
[----:B------:R-:W-:-:S02]  /*cc80*/  IMAD R116, R199, 0x4, R112 ;  /* 0x00000004c7747824 */ /* 0x000fc400078e0270 */
[C---:B------:R-:W-:Y:S01]  /*cc90*/  FFMA.FTZ R104, R121.reuse, R104, -0.24046532809734344482 ;  /* 0xbe763c8b79687423 */ /* 0x040fe20000010068 */
[-C--:B------:R-:W-:Y:S02]  /*cca0*/  LEA.HI.X.SX32 R191, R108, R7.reuse, 0x1, P6 ;  /* 0x000000076cbf7211 */ /* 0x080fe400030f0eff */
[C---:B------:R-:W-:Y:S01]  /*ccb0*/  LEA R192, P4, R112.reuse, R6, 0x1 ;  /* 0x0000000670c07211 */ /* 0x040fe200078808ff */
[----:B------:R-:W-:Y:S01]  /*ccc0*/  FFMA.FTZ R104, R121, R104, 0.28857114911079406738 ;  /* 0x3e93bf9979687423 */ /* 0x000fe20000010068 */
[----:B------:R-:W-:Y:S02]  /*ccd0*/  LEA R108, R199, R116, 0x2 ;  /* 0x00000074c76c7211 */ /* 0x000fe400078e10ff */
[----:B------:R-:W-:Y:S01]  /*cce0*/  LEA.HI.X.SX32 R193, R112, R7, 0x1, P4 ;  /* 0x0000000770c17211 */ /* 0x000fe200020f0eff */
[----:B------:R-:W-:Y:S01]  /*ccf0*/  FFMA.FTZ R104, R121, R104, -0.36067417263984680176 ;  /* 0xbeb8aa4979687423 */ /* 0x000fe20000010068 */
[----:B------:R-:W-:Y:S01]  /*cd00*/  LEA R196, P4, R108, R6, 0x1 ;  /* 0x000000066cc47211 */ /* 0x000fe200078808ff */
[----:B------:R-:W-:-:S02]  /*cd10*/  IMAD R112, R199, 0x4, R108 ;  /* 0x00000004c7707824 */ /* 0x000fc400078e026c */
[----:B------:R-:W-:Y:S01]  /*cd20*/  FFMA.FTZ R104, R121, R104, 0.48089820146560668945 ;  /* 0x3ef6384a79687423 */ /* 0x000fe20000010068 */
[-C--:B------:R-:W-:Y:S02]  /*cd30*/  LEA.HI.X.SX32 R197, R108, R7.reuse, 0x1, P4 ;  /* 0x000000076cc57211 */ /* 0x080fe400020f0eff */
[C---:B------:R-:W-:Y:S02]  /*cd40*/  LEA R194, P6, R116.reuse, R6, 0x1 ;  /* 0x0000000674c27211 */ /* 0x040fe400078c08ff */
[----:B------:R-:W-:Y:S01]  /*cd50*/  LEA R108, R199, R112, 0x2 ;  /* 0x00000070c76c7211 */ /* 0x000fe200078e10ff */
[----:B------:R-:W-:Y:S01]  /*cd60*/  FFMA.FTZ R104, R121, R104, -0.72134751081466674805 ;  /* 0xbf38aa3b79687423 */ /* 0x000fe20000010068 */
[----:B------:R-:W-:Y:S02]  /*cd70*/  LEA.HI.X.SX32 R195, R116, R7, 0x1, P6 ;  /* 0x0000000774c37211 */ /* 0x000fe400030f0eff */
[----:B------:R-:W-:Y:S01]  /*cd80*/  LEA R198, P4, R112, R6, 0x1 ;  /* 0x0000000670c67211 */ /* 0x000fe200078808ff */
[----:B------:R-:W-:-:S02]  /*cd90*/  IMAD R116, R199, 0x4, R108 ;  /* 0x00000004c7747824 */ /* 0x000fc400078e026c */
[C---:B------:R-:W-:Y:S01]  /*cda0*/  FMUL R104, R121.reuse, R104 ;  /* 0x0000006879687220 */ /* 0x040fe20000400000 */
[----:B------:R-:W-:Y:S02]  /*cdb0*/  LEA.HI.X.SX32 R199, R112, R7, 0x1, P4 ;  /* 0x0000000770c77211 */ /* 0x000fe400020f0eff */
[-C--:B------:R-:W-:Y:S02]  /*cdc0*/  LEA R200, P4, R108, R6.reuse, 0x1 ;  /* 0x000000066cc87211 */ /* 0x080fe400078808ff */
[----:B------:R-:W-:Y:S01]  /*cdd0*/  LEA R202, P6, R116, R6, 0x1 ;  /* 0x0000000674ca7211 */ /* 0x000fe200078c08ff */
[C---:B------:R-:W-:Y:S02]  /*cde0*/  FMUL R6, R121.reuse, R104 ;  /* 0x0000006879067220 */ /* 0x040fe40000400000 */
[----:B------:R-:W0:Y:S02]  /*cdf0*/  I2F R104, R117 ;  /* 0x0000007500687306 */ /* 0x000e240000201400 */
[----:B------:R-:W-:Y:S01]  /*ce00*/  FFMA.FTZ R121, R121, 1.4426950216293334961, R6 ;  /* 0x3fb8aa3b79797823 */ /* 0x000fe20000010006 */
[----:B------:R-:W-:-:S02]  /*ce10*/  IADD3 R6, R243, -0x3f3504f3, RZ ;  /* 0xc0cafb0df3067810 */ /* 0x000fc40007ffe0ff */
[-C--:B------:R-:W-:Y:S02]  /*ce20*/  LEA.HI.X.SX32 R201, R108, R7.reuse, 0x1, P4 ;  /* 0x000000076cc97211 */ /* 0x080fe400020f0eff */
[----:B------:R-:W-:Y:S02]  /*ce30*/  LOP3.LUT R6, R6, 0xff800000, RZ, 0xc0, !PT ;  /* 0xff80000006067812 */ /* 0x000fe400078ec0ff */
[----:B------:R-:W-:Y:S02]  /*ce40*/  LEA.HI.X.SX32 R203, R116, R7, 0x1, P6 ;  /* 0x0000000774cb7211 */ /* 0x000fe400030f0eff */
[----:B------:R-:W-:Y:S02]  /*ce50*/  FSEL R7, RZ, -23, P5 ;  /* 0xc1b80000ff077808 */ /* 0x000fe40002800000 */
[----:B------:R-:W-:-:S03]  /*ce60*/  IADD3 R108, R243, -R6, RZ ;  /* 0x80000006f36c7210 */ /* 0x000fc60007ffe0ff */
[----:B0-----:R-:W-:Y:S02]  /*ce70*/  FFMA.FTZ R104, R104, 1.1920928955078125e-07, R7 ;  /* 0x3400000068687823 */ /* 0x001fe40000010007 */
[----:B------:R-:W-:Y:S01]  /*ce80*/  FADD R7, R108, -1 ;  /* 0xbf8000006c077421 */ /* 0x000fe20000000000 */
[----:B------:R-:W-:-:S03]  /*ce90*/  ISETP.GE.U32.AND P4, PT, R244, 0x7f800000, PT ;  /* 0x7f800000f400780c */ /* 0x000fc60003f86070 */
[----:B------:R-:W-:-:S04]  /*cea0*/  FFMA.FTZ R108, R7, R100, -0.16845393180847167969 ;  /* 0xbe2c7f30076c7423 */ /* 0x000fc80000010064 */
[----:B------:R-:W-:-:S04]  /*ceb0*/  FFMA.FTZ R108, R7, R108, 0.1716887056827545166 ;  /* 0x3e2fcf2a076c7423 */ /* 0x000fc8000001006c */
[C---:B------:R-:W-:Y:S02]  /*cec0*/  FFMA.FTZ R108, R7.reuse, R108, -0.17900948226451873779 ;  /* 0xbe374e43076c7423 */ /* 0x040fe4000001006c */
[----:B------:R-:W-:Y:S02]  /*ced0*/  @P4 IMAD.MOV.U32 R117, RZ, RZ, 0x7f800000 ;  /* 0x7f800000ff754424 */ /* 0x000fe400078e00ff */
[C---:B------:R-:W-:Y:S02]  /*cee0*/  FFMA.FTZ R108, R7.reuse, R108, 0.20512372255325317383 ;  /* 0x3e520bf4076c7423 */ /* 0x040fe4000001006c */
[----:B------:R-:W-:Y:S02]  /*cef0*/  FADD R104, R104, R121 ;  /* 0x0000007968687221 */ /* 0x000fe40000000000 */
[----:B------:R-:W-:Y:S01]  /*cf00*/  @P4 FFMA.FTZ R104, R244, R117, +INF ;  /* 0x7f800000f4684423 */ /* 0x000fe20000010075 */
[----:B------:R-:W-:Y:S01]  /*cf10*/  IADD3 R117, R242, -0x3f3504f3, RZ ;  /* 0xc0cafb0df2757810 */ /* 0x000fe20007ffe0ff */
[----:B------:R-:W-:-:S03]  /*cf20*/  FFMA.FTZ R108, R7, R108, -0.24046532809734344482 ;  /* 0xbe763c8b076c7423 */ /* 0x000fc6000001006c */
[----:B------:R-:W-:Y:S01]  /*cf30*/  LOP3.LUT R117, R117, 0xff800000, RZ, 0xc0, !PT ;  /* 0xff80000075757812 */ /* 0x000fe200078ec0ff */
[----:B------:R-:W-:-:S03]  /*cf40*/  FFMA.FTZ R108, R7, R108, 0.28857114911079406738 ;  /* 0x3e93bf99076c7423 */ /* 0x000fc6000001006c */
[----:B------:R-:W-:Y:S01]  /*cf50*/  IADD3 R121, R242, -R117, RZ ;  /* 0x80000075f2797210 */ /* 0x000fe20007ffe0ff */
[----:B------:R-:W-:-:S04]  /*cf60*/  FFMA.FTZ R108, R7, R108, -0.36067417263984680176 ;  /* 0xbeb8aa49076c7423 */ /* 0x000fc8000001006c */
[----:B------:R-:W-:Y:S02]  /*cf70*/  FFMA.FTZ R108, R7, R108, 0.48089820146560668945 ;  /* 0x3ef6384a076c7423 */ /* 0x000fe4000001006c */
[----:B------:R-:W-:Y:S02]  /*cf80*/  FADD R121, R121, -1 ;  /* 0xbf80000079797421 */ /* 0x000fe40000000000 */
[----:B------:R-:W-:Y:S02]  /*cf90*/  FFMA.FTZ R108, R7, R108, -0.72134751081466674805 ;  /* 0xbf38aa3b076c7423 */ /* 0x000fe4000001006c */
[----:B------:R-:W-:Y:S02]  /*cfa0*/  FFMA.FTZ R112, R121, R100, -0.16845393180847167969 ;  /* 0xbe2c7f3079707423 */ /* 0x000fe40000010064 */
[----:B------:R-:W-:Y:S02]  /*cfb0*/  FMUL R108, R7, R108 ;  /* 0x0000006c076c7220 */ /* 0x000fe40000400000 */
[----:B------:R-:W-:-:S02]  /*cfc0*/  FFMA.FTZ R112, R121, R112, 0.1716887056827545166 ;  /* 0x3e2fcf2a79707423 */ /* 0x000fc40000010070 */
[----:B------:R-:W-:Y:S02]  /*cfd0*/  FMUL R108, R7, R108 ;  /* 0x0000006c076c7220 */ /* 0x000fe40000400000 */
[----:B------:R-:W-:Y:S02]  /*cfe0*/  FFMA.FTZ R112, R121, R112, -0.17900948226451873779 ;  /* 0xbe374e4379707423 */ /* 0x000fe40000010070 */
[----:B------:R-:W-:Y:S01]  /*cff0*/  FFMA.FTZ R7, R7, 1.4426950216293334961, R108 ;  /* 0x3fb8aa3b07077823 */ /* 0x000fe2000001006c */
[----:B------:R-:W-:Y:S01]  /*d000*/  IADD3 R108, R241, -0x3f3504f3, RZ ;  /* 0xc0cafb0df16c7810 */ /* 0x000fe20007ffe0ff */
[----:B------:R-:W-:-:S03]  /*d010*/  FFMA.FTZ R112, R121, R112, 0.20512372255325317383 ;  /* 0x3e520bf479707423 */ /* 0x000fc60000010070 */
[----:B------:R-:W-:Y:S01]  /*d020*/  LOP3.LUT R108, R108, 0xff800000, RZ, 0xc0, !PT ;  /* 0xff8000006c6c7812 */ /* 0x000fe200078ec0ff */
[----:B------:R-:W-:-:S04]  /*d030*/  FFMA.FTZ R112, R121, R112, -0.24046532809734344482 ;  /* 0xbe763c8b79707423 */ /* 0x000fc80000010070 */
[----:B------:R-:W-:Y:S02]  /*d040*/  FFMA.FTZ R112, R121, R112, 0.28857114911079406738 ;  /* 0x3e93bf9979707423 */ /* 0x000fe40000010070 */
[----:B------:R-:W-:Y:S02]  /*d050*/  IMAD.IADD R125, R241, 0x1, -R108 ;  /* 0x00000001f17d7824 */ /* 0x000fe400078e0a6c */
[----:B------:R-:W-:Y:S02]  /*d060*/  FFMA.FTZ R112, R121, R112, -0.36067417263984680176 ;  /* 0xbeb8aa4979707423 */ /* 0x000fe40000010070 */
[----:B------:R-:W-:Y:S02]  /*d070*/  FADD R125, R125, -1 ;  /* 0xbf8000007d7d7421 */ /* 0x000fe40000000000 */
[----:B------:R-:W-:Y:S02]  /*d080*/  FFMA.FTZ R112, R121, R112, 0.48089820146560668945 ;  /* 0x3ef6384a79707423 */ /* 0x000fe40000010070 */
[----:B------:R-:W-:-:S02]  /*d090*/  FFMA.FTZ R100, R125, R100, -0.16845393180847167969 ;  /* 0xbe2c7f307d647423 */ /* 0x000fc40000010064 */
[----:B------:R-:W-:Y:S02]  /*d0a0*/  FFMA.FTZ R112, R121, R112, -0.72134751081466674805 ;  /* 0xbf38aa3b79707423 */ /* 0x000fe40000010070 */
[----:B------:R-:W-:Y:S02]  /*d0b0*/  FFMA.FTZ R100, R125, R100, 0.1716887056827545166 ;  /* 0x3e2fcf2a7d647423 */ /* 0x000fe40000010064 */
[----:B------:R-:W-:Y:S02]  /*d0c0*/  FMUL R112, R121, R112 ;  /* 0x0000007079707220 */ /* 0x000fe40000400000 */
[----:B------:R-:W-:Y:S02]  /*d0d0*/  FFMA.FTZ R100, R125, R100, -0.17900948226451873779 ;  /* 0xbe374e437d647423 */ /* 0x000fe40000010064 */
[----:B------:R-:W-:Y:S02]  /*d0e0*/  FMUL R112, R121, R112 ;  /* 0x0000007079707220 */ /* 0x000fe40000400000 */
[----:B------:R-:W-:Y:S01]  /*d0f0*/  FFMA.FTZ R100, R125, R100, 0.20512372255325317383 ;  /* 0x3e520bf47d647423 */ /* 0x000fe20000010064 */
[----:B------:R0:W1:Y:S01]  /*d100*/  I2F R245, R6 ;  /* 0x0000000600f57306 */ /* 0x0000620000201400 */
[----:B------:R-:W-:-:S02]  /*d110*/  FFMA.FTZ R121, R121, 1.4426950216293334961, R112 ;  /* 0x3fb8aa3b79797823 */ /* 0x000fc40000010070 */
[----:B------:R-:W-:Y:S01]  /*d120*/  FFMA.FTZ R112, R125, R100, -0.24046532809734344482 ;  /* 0xbe763c8b7d707423 */ /* 0x000fe20000010064 */
[----:B------:R-:W-:Y:S02]  /*d130*/  FSEL R100, RZ, -23, P3 ;  /* 0xc1b80000ff647808 */ /* 0x000fe40001800000 */
[----:B------:R-:W-:Y:S02]  /*d140*/  ISETP.GE.U32.AND P3, PT, R243, 0x7f800000, PT ;  /* 0x7f800000f300780c */ /* 0x000fe40003f66070 */
[----:B------:R-:W2:Y:S01]  /*d150*/  I2F R117, R117 ;  /* 0x0000007500757306 */ /* 0x000ea20000201400 */
[----:B------:R-:W-:Y:S01]  /*d160*/  ISETP.GE.U32.AND P5, PT, R242, 0x7f800000, PT ;  /* 0x7f800000f200780c */ /* 0x000fe20003fa6070 */
[----:B------:R-:W-:Y:S01]  /*d170*/  FFMA.FTZ R112, R125, R112, 0.28857114911079406738 ;  /* 0x3e93bf997d707423 */ /* 0x000fe20000010070 */
[----:B0-----:R-:W-:-:S03]  /*d180*/  FSEL R6, RZ, -23, P1 ;  /* 0xc1b80000ff067808 */ /* 0x001fc60000800000 */
[----:B------:R-:W-:Y:S02]  /*d190*/  FFMA.FTZ R112, R125, R112, -0.36067417263984680176 ;  /* 0xbeb8aa497d707423 */ /* 0x000fe40000010070 */
[----:B-1----:R-:W-:Y:S01]  /*d1a0*/  FFMA.FTZ R100, R245, 1.1920928955078125e-07, R100 ;  /* 0x34000000f5647823 */ /* 0x002fe20000010064 */
[----:B------:R-:W0:Y:S02]  /*d1b0*/  I2F R108, R108 ;  /* 0x0000006c006c7306 */ /* 0x000e240000201400 */
[----:B------:R-:W-:Y:S01]  /*d1c0*/  @P3 MOV R116, 0x7f800000 ;  /* 0x7f80000000743802 */ /* 0x000fe20000000f00 */
[----:B------:R-:W-:Y:S02]  /*d1d0*/  FFMA.FTZ R112, R125, R112, 0.48089820146560668945 ;  /* 0x3ef6384a7d707423 */ /* 0x000fe40000010070 */
[----:B------:R-:W-:Y:S02]  /*d1e0*/  FADD R100, R100, R7 ;  /* 0x0000000764647221 */ /* 0x000fe40000000000 */
[----:B------:R-:W-:Y:S01]  /*d1f0*/  @P3 FFMA.FTZ R100, R243, R116, +INF ;  /* 0x7f800000f3643423 */ /* 0x000fe20000010074 */
[----:B------:R-:W-:Y:S01]  /*d200*/  ISETP.GE.U32.AND P3, PT, R241, 0x7f800000, PT ;  /* 0x7f800000f100780c */ /* 0x000fe20003f66070 */
[----:B--2---:R-:W-:-:S02]  /*d210*/  FFMA.FTZ R6, R117, 1.1920928955078125e-07, R6 ;  /* 0x3400000075067823 */ /* 0x004fc40000010006 */
[----:B------:R-:W-:Y:S02]  /*d220*/  FFMA.FTZ R112, R125, R112, -0.72134751081466674805 ;  /* 0xbf38aa3b7d707423 */ /* 0x000fe40000010070 */
[----:B------:R-:W-:Y:S01]  /*d230*/  @P5 IMAD.MOV.U32 R117, RZ, RZ, 0x7f800000 ;  /* 0x7f800000ff755424 */ /* 0x000fe200078e00ff */
[----:B------:R-:W-:Y:S01]  /*d240*/  PRMT R113, R113, 0x7632, R113 ;  /* 0x0000763271717816 */ /* 0x000fe20000000071 */
[----:B------:R-:W-:Y:S01]  /*d250*/  FADD R6, R6, R121 ;  /* 0x0000007906067221 */ /* 0x000fe20000000000 */
[----:B------:R-:W-:Y:S01]  /*d260*/  PRMT R109, R109, 0x7632, R109 ;  /* 0x000076326d6d7816 */ /* 0x000fe2000000006d */
[----:B------:R-:W-:Y:S02]  /*d270*/  FMUL R112, R125, R112 ;  /* 0x000000707d707220 */ /* 0x000fe40000400000 */
[----:B------:R-:W-:Y:S01]  /*d280*/  @P5 FFMA.FTZ R6, R242, R117, +INF ;  /* 0x7f800000f2065423 */ /* 0x000fe20000010075 */
[----:B------:R-:W-:Y:S02]  /*d290*/  PRMT R117, R105, 0x7632, R117 ;  /* 0x0000763269757816 */ /* 0x000fe40000000075 */
[----:B------:R-:W-:-:S02]  /*d2a0*/  FSEL R7, RZ, -23, P0 ;  /* 0xc1b80000ff077808 */ /* 0x000fc40000000000 */
[----:B------:R-:W-:Y:S01]  /*d2b0*/  PRMT R116, R101, 0x7632, R116 ;  /* 0x0000763265747816 */ /* 0x000fe20000000074 */
[----:B------:R-:W-:Y:S01]  /*d2c0*/  FMUL R112, R125, R112 ;  /* 0x000000707d707220 */ /* 0x000fe20000400000 */
[----:B------:R-:W-:Y:S01]  /*d2d0*/  STG.E.U16 [R236.64], R113 ;  /* 0x00000071ec007986 */ /* 0x000fe2000c101504 */
[----:B0-----:R-:W-:-:S03]  /*d2e0*/  FFMA.FTZ R7, R108, 1.1920928955078125e-07, R7 ;  /* 0x340000006c077823 */ /* 0x001fc60000010007 */
[----:B------:R-:W-:Y:S01]  /*d2f0*/  STG.E.U16 [R230.64], R109 ;  /* 0x0000006de6007986 */ /* 0x000fe2000c101504 */
[----:B------:R-:W-:Y:S01]  /*d300*/  FFMA.FTZ R112, R125, 1.4426950216293334961, R112 ;  /* 0x3fb8aa3b7d707823 */ /* 0x000fe20000010070 */
[----:B------:R-:W-:Y:S02]  /*d310*/  @P3 MOV R108, 0x7f800000 ;  /* 0x7f800000006c3802 */ /* 0x000fe40000000f00 */
[----:B------:R-:W-:Y:S04]  /*d320*/  STG.E.U16 [R234.64], R117 ;  /* 0x00000075ea007986 */ /* 0x000fe8000c101504 */
[----:B------:R-:W-:Y:S01]  /*d330*/  STG.E.U16 [R232.64], R116 ;  /* 0x00000074e8007986 */ /* 0x000fe2000c101504 */
[----:B------:R-:W-:-:S03]  /*d340*/  PRMT R101, R98, 0x7632, R101 ;  /* 0x0000763262657816 */ /* 0x000fc60000000065 */
[----:B------:R0:W-:Y:S01]  /*d350*/  STG.E.U16 [R228.64], R98 ;  /* 0x00000062e4007986 */ /* 0x0001e2000c101504 */
[----:B------:R-:W-:-:S03]  /*d360*/  FADD R7, R7, R112 ;  /* 0x0000007007077221 */ /* 0x000fc60000000000 */
[----:B------:R-:W-:Y:S01]  /*d370*/  STG.E.U16 [R226.64], R122 ;  /* 0x0000007ae2007986 */ /* 0x000fe2000c101504 */
[----:B------:R-:W-:-:S03]  /*d380*/  PRMT R105, R122, 0x7632, R105 ;  /* 0x000076327a697816 */ /* 0x000fc60000000069 */
[----:B------:R-:W-:Y:S01]  /*d390*/  STG.E.U16 [R224.64], R126 ;  /* 0x0000007ee0007986 */ /* 0x000fe2000c101504 */
[----:B------:R-:W-:-:S03]  /*d3a0*/  @P3 FFMA.FTZ R7, R241, R108, +INF ;  /* 0x7f800000f1073423 */ /* 0x000fc6000001006c */
[----:B------:R-:W-:Y:S01]  /*d3b0*/  STG.E.U16 [R222.64], R118 ;  /* 0x00000076de007986 */ /* 0x000fe2000c101504 */
[----:B0-----:R-:W-:-:S03]  /*d3c0*/  PRMT R98, R126, 0x7632, R98 ;  /* 0x000076327e627816 */ /* 0x001fc60000000062 */
[----:B------:R0:W-:Y:S01]  /*d3d0*/  STG.E.U16 [R220.64], R114 ;  /* 0x00000072dc007986 */ /* 0x0001e2000c101504 */
[----:B------:R-:W-:-:S03]  /*d3e0*/  PRMT R108, R118, 0x7632, R108 ;  /* 0x00007632766c7816 */ /* 0x000fc6000000006c */
[----:B------:R1:W-:Y:S04]  /*d3f0*/  STG.E.U16 [R218.64], R110 ;  /* 0x0000006eda007986 */ /* 0x0003e8000c101504 */
[----:B------:R2:W-:Y:S04]  /*d400*/  STG.E.U16 [R216.64], R106 ;  /* 0x0000006ad8007986 */ /* 0x0005e8000c101504 */
[----:B------:R3:W-:Y:S01]  /*d410*/  STG.E.U16 [R214.64], R102 ;  /* 0x00000066d6007986 */ /* 0x0007e2000c101504 */
[----:B0-----:R-:W-:-:S03]  /*d420*/  PRMT R114, R114, 0x7632, R114 ;  /* 0x0000763272727816 */ /* 0x001fc60000000072 */
[----:B------:R-:W-:Y:S01]  /*d430*/  STG.E.U16 [R212.64], R101 ;  /* 0x00000065d4007986 */ /* 0x000fe2000c101504 */
[----:B-1----:R-:W-:-:S03]  /*d440*/  PRMT R110, R110, 0x7632, R110 ;  /* 0x000076326e6e7816 */ /* 0x002fc6000000006e */
[----:B------:R0:W-:Y:S01]  /*d450*/  STG.E.U16 [R210.64], R105 ;  /* 0x00000069d2007986 */ /* 0x0001e2000c101504 */
[----:B--2---:R-:W-:-:S03]  /*d460*/  PRMT R106, R106, 0x7632, R106 ;  /* 0x000076326a6a7816 */ /* 0x004fc6000000006a */
[----:B------:R1:W-:Y:S01]  /*d470*/  STG.E.U16 [R208.64], R98 ;  /* 0x00000062d0007986 */ /* 0x0003e2000c101504 */
[----:B---3--:R-:W-:-:S03]  /*d480*/  PRMT R102, R102, 0x7632, R102 ;  /* 0x0000763266667816 */ /* 0x008fc60000000066 */
[----:B------:R2:W-:Y:S04]  /*d490*/  STG.E.U16 [R206.64], R108 ;  /* 0x0000006cce007986 */ /* 0x0005e8000c101504 */
[----:B------:R-:W-:Y:S04]  /*d4a0*/  STG.E.U16 [R204.64], R114 ;  /* 0x00000072cc007986 */ /* 0x000fe8000c101504 */
[----:B------:R-:W-:Y:S04]  /*d4b0*/  STG.E.U16 [R136.64], R110 ;  /* 0x0000006e88007986 */ /* 0x000fe8000c101504 */
[----:B------:R-:W-:Y:S04]  /*d4c0*/  STG.E.U16 [R142.64], R106 ;  /* 0x0000006a8e007986 */ /* 0x000fe8000c101504 */
[----:B------:R-:W-:Y:S01]  /*d4d0*/  STG.E.U16 [R138.64], R102 ;  /* 0x000000668a007986 */ /* 0x000fe2000c101504 */
[----:B0-----:R-:W-:-:S03]  /*d4e0*/  PRMT R105, R127, 0x7632, R105 ;  /* 0x000076327f697816 */ /* 0x001fc60000000069 */
[----:B------:R0:W-:Y:S01]  /*d4f0*/  STG.E.U16 [R134.64], R99 ;  /* 0x0000006386007986 */ /* 0x0001e2000c101504 */
[----:B-1----:R-:W-:-:S03]  /*d500*/  PRMT R98, R123, 0x7632, R98 ;  /* 0x000076327b627816 */ /* 0x002fc60000000062 */
[----:B------:R-:W-:Y:S04]  /*d510*/  STG.E.U16 [R128.64], R123 ;  /* 0x0000007b80007986 */ /* 0x000fe8000c101504 */
[----:B------:R-:W-:Y:S04]  /*d520*/  STG.E.U16 [R130.64], R127 ;  /* 0x0000007f82007986 */ /* 0x000fe8000c101504 */
[----:B------:R-:W1:Y:S01]  /*d530*/  LDS.128 R128, [R0] ;  /* 0x0000000000807984 */ /* 0x000e620000000c00 */
[----:B------:R-:W-:-:S03]  /*d540*/  PRMT R101, R99, 0x7632, R101 ;  /* 0x0000763263657816 */ /* 0x000fc60000000065 */
[----:B------:R-:W3:Y:S01]  /*d550*/  LDS.128 R124, [R238] ;  /* 0x00000000ee7c7984 */ /* 0x000ee20000000c00 */
[----:B--2---:R-:W-:-:S03]  /*d560*/  PRMT R108, R119, 0x7632, R108 ;  /* 0x00007632776c7816 */ /* 0x004fc6000000006c */
[----:B------:R-:W2:Y:S01]  /*d570*/  LDS.128 R120, [R0+0x400] ;  /* 0x0004000000787984 */ /* 0x000ea20000000c00 */
[----:B0-----:R-:W-:-:S03]  /*d580*/  PRMT R99, R115, 0x7632, R99 ;  /* 0x0000763273637816 */ /* 0x001fc60000000063 */
[----:B------:R-:W-:Y:S04]  /*d590*/  STG.E.U16 [R132.64], R119 ;  /* 0x0000007784007986 */ /* 0x000fe8000c101504 */
[----:B------:R-:W0:Y:S04]  /*d5a0*/  LDS.128 R136, [R238+0x400] ;  /* 0x00040000ee887984 */ /* 0x000e280000000c00 */
[----:B------:R-:W4:Y:S04]  /*d5b0*/  LDS.128 R132, [R0+0x800] ;  /* 0x0008000000847984 */ /* 0x000f280000000c00 */
[----:B------:R-:W5:Y:S04]  /*d5c0*/  LDS.128 R116, [R238+0x800] ;  /* 0x00080000ee747984 */ /* 0x000f680000000c00 */
[----:B------:R-:W-:Y:S04]  /*d5d0*/  STG.E.U16 [R140.64], R115 ;  /* 0x000000738c007986 */ /* 0x000fe8000c101504 */
[----:B------:R-:W0:Y:S04]  /*d5e0*/  LDS.128 R112, [R0+0xc00] ;  /* 0x000c000000707984 */ /* 0x000e280000000c00 */
[----:B------:R-:W0:Y:S01]  /*d5f0*/  LDS.128 R140, [R238+0xc00] ;  /* 0x000c0000ee8c7984 */ /* 0x000e220000000c00 */
[----:B------:R-:W-:-:S03]  /*d600*/  PRMT R102, R111, 0x7632, R102 ;  /* 0x000076326f667816 */ /* 0x000fc60000000066 */
[----:B------:R1:W-:Y:S04]  /*d610*/  STG.E.U16 [R8.64], R111 ;  /* 0x0000006f08007986 */ /* 0x0003e8000c101504 */
[----:B------:R2:W-:Y:S04]  /*d620*/  STG.E.U16 [R10.64], R107 ;  /* 0x0000006b0a007986 */ /* 0x0005e8000c101504 */
[----:B------:R-:W-:Y:S04]  /*d630*/  STG.E.U16 [R12.64], R103 ;  /* 0x000000670c007986 */ /* 0x000fe8000c101504 */
[----:B------:R-:W-:Y:S01]  /*d640*/  STG.E.U16 [R14.64], R101 ;  /* 0x000000650e007986 */ /* 0x000fe2000c101504 */
[----:B-1----:R-:W-:-:S03]  /*d650*/  PRMT R9, R107, 0x7632, R9 ;  /* 0x000076326b097816 */ /* 0x002fc60000000009 */
[----:B------:R-:W-:Y:S01]  /*d660*/  STG.E.U16 [R16.64], R98 ;  /* 0x0000006210007986 */ /* 0x000fe2000c101504 */
[----:B--2---:R-:W-:-:S03]  /*d670*/  PRMT R11, R103, 0x7632, R11 ;  /* 0x00007632670b7816 */ /* 0x004fc6000000000b */
[----:B------:R-:W-:Y:S04]  /*d680*/  STG.E.U16 [R18.64], R105 ;  /* 0x0000006912007986 */ /* 0x000fe8000c101504 */
[----:B------:R-:W-:Y:S04]  /*d690*/  STG.E.U16 [R20.64], R108 ;  /* 0x0000006c14007986 */ /* 0x000fe8000c101504 */
[----:B------:R1:W-:Y:S04]  /*d6a0*/  STG.E.U16 [R22.64], R99 ;  /* 0x0000006316007986 */ /* 0x0003e8000c101504 */
[----:B------:R3:W-:Y:S04]  /*d6b0*/  STG.E.U16 [R24.64], R102 ;  /* 0x0000006618007986 */ /* 0x0007e8000c101504 */
[----:B------:R0:W-:Y:S04]  /*d6c0*/  STG.E.U16 [R26.64], R9 ;  /* 0x000000091a007986 */ /* 0x0001e8000c101504 */
[----:B------:R5:W-:Y:S01]  /*d6d0*/  STG.E.U16 [R28.64], R11 ;  /* 0x0000000b1c007986 */ /* 0x000be2000c101504 */
[----:B-1----:R-:W-:-:S03]  /*d6e0*/  PRMT R23, R128, 0x7632, R23 ;  /* 0x0000763280177816 */ /* 0x002fc60000000017 */
[----:B------:R1:W-:Y:S01]  /*d6f0*/  STG.E.U16 [R30.64], R128 ;  /* 0x000000801e007986 */ /* 0x0003e2000c101504 */
[----:B---3--:R-:W-:-:S03]  /*d700*/  PRMT R24, R124, 0x7632, R24 ;  /* 0x000076327c187816 */ /* 0x008fc60000000018 */
[----:B------:R-:W-:Y:S01]  /*d710*/  STG.E.U16 [R32.64], R124 ;  /* 0x0000007c20007986 */ /* 0x000fe2000c101504 */
[----:B------:R-:W-:-:S03]  /*d720*/  PRMT R25, R120, 0x7632, R25 ;  /* 0x0000763278197816 */ /* 0x000fc60000000019 */
[----:B------:R-:W-:Y:S01]  /*d730*/  STG.E.U16 [R34.64], R120 ;  /* 0x0000007822007986 */ /* 0x000fe2000c101504 */
[----:B0-----:R-:W-:-:S03]  /*d740*/  PRMT R26, R136, 0x7632, R26 ;  /* 0x00007632881a7816 */ /* 0x001fc6000000001a */
[----:B------:R-:W-:Y:S01]  /*d750*/  STG.E.U16 [R36.64], R136 ;  /* 0x0000008824007986 */ /* 0x000fe2000c101504 */
[----:B----4-:R-:W-:-:S03]  /*d760*/  PRMT R27, R132, 0x7632, R27 ;  /* 0x00007632841b7816 */ /* 0x010fc6000000001b */
[----:B------:R0:W-:Y:S01]  /*d770*/  STG.E.U16 [R38.64], R132 ;  /* 0x0000008426007986 */ /* 0x0001e2000c101504 */
[----:B-----5:R-:W-:-:S03]  /*d780*/  PRMT R28, R116, 0x7632, R28 ;  /* 0x00007632741c7816 */ /* 0x020fc6000000001c */
[----:B------:R2:W-:Y:S01]  /*d790*/  STG.E.U16 [R40.64], R116 ;  /* 0x0000007428007986 */ /* 0x0005e2000c101504 */
[----:B------:R-:W-:-:S03]  /*d7a0*/  PRMT R29, R112, 0x7632, R29 ;  /* 0x00007632701d7816 */ /* 0x000fc6000000001d */
[----:B------:R3:W-:Y:S01]  /*d7b0*/  STG.E.U16 [R42.64], R112 ;  /* 0x000000702a007986 */ /* 0x0007e2000c101504 */
[----:B-1----:R-:W-:-:S03]  /*d7c0*/  PRMT R30, R140, 0x7632, R30 ;  /* 0x000076328c1e7816 */ /* 0x002fc6000000001e */
[----:B------:R1:W-:Y:S04]  /*d7d0*/  STG.E.U16 [R44.64], R140 ;  /* 0x0000008c2c007986 */ /* 0x0003e8000c101504 */
[----:B------:R4:W-:Y:S04]  /*d7e0*/  STG.E.U16 [R46.64], R23 ;  /* 0x000000172e007986 */ /* 0x0009e8000c101504 */
[----:B------:R-:W-:Y:S04]  /*d7f0*/  STG.E.U16 [R48.64], R24 ;  /* 0x0000001830007986 */ /* 0x000fe8000c101504 */
[----:B------:R-:W-:Y:S04]  /*d800*/  STG.E.U16 [R50.64], R25 ;  /* 0x0000001932007986 */ /* 0x000fe8000c101504 */
[----:B------:R-:W-:Y:S04]  /*d810*/  STG.E.U16 [R52.64], R26 ;  /* 0x0000001a34007986 */ /* 0x000fe8000c101504 */
[----:B------:R-:W-:Y:S04]  /*d820*/  STG.E.U16 [R54.64], R27 ;  /* 0x0000001b36007986 */ /* 0x000fe8000c101504 */
[----:B------:R-:W-:Y:S04]  /*d830*/  STG.E.U16 [R56.64], R28 ;  /* 0x0000001c38007986 */ /* 0x000fe8000c101504 */
[----:B------:R-:W-:Y:S04]  /*d840*/  STG.E.U16 [R58.64], R29 ;  /* 0x0000001d3a007986 */ /* 0x000fe8000c101504 */
[----:B------:R-:W-:Y:S01]  /*d850*/  STG.E.U16 [R60.64], R30 ;  /* 0x0000001e3c007986 */ /* 0x000fe2000c101504 */
[----:B0-----:R-:W-:-:S03]  /*d860*/  PRMT R39, R129, 0x7632, R39 ;  /* 0x0000763281277816 */ /* 0x001fc60000000027 */
[----:B------:R-:W-:Y:S01]  /*d870*/  STG.E.U16 [R62.64], R129 ;  /* 0x000000813e007986 */ /* 0x000fe2000c101504 */
[----:B--2---:R-:W-:-:S03]  /*d880*/  PRMT R40, R125, 0x7632, R40 ;  /* 0x000076327d287816 */ /* 0x004fc60000000028 */
[----:B------:R-:W-:Y:S01]  /*d890*/  STG.E.U16 [R64.64], R125 ;  /* 0x0000007d40007986 */ /* 0x000fe2000c101504 */
[----:B------:R-:W-:-:S03]  /*d8a0*/  PRMT R41, R121, 0x7632, R41 ;  /* 0x0000763279297816 */ /* 0x000fc60000000029 */
[----:B------:R-:W-:Y:S01]  /*d8b0*/  STG.E.U16 [R66.64], R121 ;  /* 0x0000007942007986 */ /* 0x000fe2000c101504 */
[----:B---3--:R-:W-:-:S03]  /*d8c0*/  PRMT R42, R137, 0x7632, R42 ;  /* 0x00007632892a7816 */ /* 0x008fc6000000002a */
[----:B------:R-:W-:Y:S01]  /*d8d0*/  STG.E.U16 [R68.64], R137 ;  /* 0x0000008944007986 */ /* 0x000fe2000c101504 */
[----:B------:R-:W-:-:S03]  /*d8e0*/  PRMT R43, R133, 0x7632, R43 ;  /* 0x00007632852b7816 */ /* 0x000fc6000000002b */
[----:B------:R-:W-:Y:S01]  /*d8f0*/  STG.E.U16 [R70.64], R133 ;  /* 0x0000008546007986 */ /* 0x000fe2000c101504 */
[----:B-1----:R-:W-:-:S03]  /*d900*/  PRMT R44, R117, 0x7632, R44 ;  /* 0x00007632752c7816 */ /* 0x002fc6000000002c */
[----:B------:R-:W-:Y:S01]  /*d910*/  STG.E.U16 [R72.64], R117 ;  /* 0x0000007548007986 */ /* 0x000fe2000c101504 */
[----:B------:R-:W-:-:S03]  /*d920*/  PRMT R45, R113, 0x7632, R45 ;  /* 0x00007632712d7816 */ /* 0x000fc6000000002d */
[----:B------:R-:W-:Y:S01]  /*d930*/  STG.E.U16 [R74.64], R113 ;  /* 0x000000714a007986 */ /* 0x000fe2000c101504 */
[----:B----4-:R-:W-:-:S03]  /*d940*/  PRMT R46, R141, 0x7632, R46 ;  /* 0x000076328d2e7816 */ /* 0x010fc6000000002e */
[----:B------:R-:W-:Y:S04]  /*d950*/  STG.E.U16 [R76.64], R141 ;  /* 0x0000008d4c007986 */ /* 0x000fe8000c101504 */
[----:B------:R0:W-:Y:S04]  /*d960*/  STG.E.U16 [R78.64], R39 ;  /* 0x000000274e007986 */ /* 0x0001e8000c101504 */
[----:B------:R1:W-:Y:S04]  /*d970*/  STG.E.U16 [R80.64], R40 ;  /* 0x0000002850007986 */ /* 0x0003e8000c101504 */
[----:B------:R2:W-:Y:S04]  /*d980*/  STG.E.U16 [R82.64], R41 ;  /* 0x0000002952007986 */ /* 0x0005e8000c101504 */
[----:B------:R3:W-:Y:S04]  /*d990*/  STG.E.U16 [R84.64], R42 ;  /* 0x0000002a54007986 */ /* 0x0007e8000c101504 */
[----:B------:R-:W-:Y:S04]  /*d9a0*/  STG.E.U16 [R86.64], R43 ;  /* 0x0000002b56007986 */ /* 0x000fe8000c101504 */
[----:B------:R-:W-:Y:S04]  /*d9b0*/  STG.E.U16 [R88.64], R44 ;  /* 0x0000002c58007986 */ /* 0x000fe8000c101504 */
[----:B------:R-:W-:Y:S04]  /*d9c0*/  STG.E.U16 [R90.64], R45 ;  /* 0x0000002d5a007986 */ /* 0x000fe8000c101504 */
[----:B------:R-:W-:Y:S01]  /*d9d0*/  STG.E.U16 [R92.64], R46 ;  /* 0x0000002e5c007986 */ /* 0x000fe2000c101504 */
[----:B0-----:R-:W-:-:S03]  /*d9e0*/  PRMT R78, R130, 0x7632, R78 ;  /* 0x00007632824e7816 */ /* 0x001fc6000000004e */
[----:B------:R0:W-:Y:S01]  /*d9f0*/  STG.E.U16 [R94.64], R130 ;  /* 0x000000825e007986 */ /* 0x0001e2000c101504 */
[----:B------:R-:W-:-:S03]  /*da00*/  PRMT R79, R126, 0x7632, R79 ;  /* 0x000076327e4f7816 */ /* 0x000fc6000000004f */
[----:B------:R4:W-:Y:S01]  /*da10*/  STG.E.U16 [R96.64], R126 ;  /* 0x0000007e60007986 */ /* 0x0009e2000c101504 */
[----:B-1----:R-:W-:-:S03]  /*da20*/  PRMT R80, R122, 0x7632, R80 ;  /* 0x000076327a507816 */ /* 0x002fc60000000050 */
[----:B------:R1:W-:Y:S01]  /*da30*/  STG.E.U16 [R144.64], R122 ;  /* 0x0000007a90007986 */ /* 0x0003e2000c101504 */
[----:B------:R-:W-:-:S03]  /*da40*/  PRMT R81, R138, 0x7632, R81 ;  /* 0x000076328a517816 */ /* 0x000fc60000000051 */
[----:B------:R1:W-:Y:S01]  /*da50*/  STG.E.U16 [R146.64], R138 ;  /* 0x0000008a92007986 */ /* 0x0003e2000c101504 */
[----:B--2---:R-:W-:-:S03]  /*da60*/  PRMT R82, R134, 0x7632, R82 ;  /* 0x0000763286527816 */ /* 0x004fc60000000052 */
[----:B------:R1:W-:Y:S01]  /*da70*/  STG.E.U16 [R148.64], R134 ;  /* 0x0000008694007986 */ /* 0x0003e2000c101504 */
[----:B------:R-:W-:-:S03]  /*da80*/  PRMT R83, R118, 0x7632, R83 ;  /* 0x0000763276537816 */ /* 0x000fc60000000053 */
[----:B------:R1:W-:Y:S01]  /*da90*/  STG.E.U16 [R150.64], R118 ;  /* 0x0000007696007986 */ /* 0x0003e2000c101504 */
[----:B---3--:R-:W-:-:S03]  /*daa0*/  PRMT R84, R114, 0x7632, R84 ;  /* 0x0000763272547816 */ /* 0x008fc60000000054 */
[----:B------:R1:W-:Y:S01]  /*dab0*/  STG.E.U16 [R152.64], R114 ;  /* 0x0000007298007986 */ /* 0x0003e2000c101504 */
[----:B------:R-:W-:-:S03]  /*dac0*/  PRMT R85, R142, 0x7632, R85 ;  /* 0x000076328e557816 */ /* 0x000fc60000000055 */
[----:B------:R1:W-:Y:S04]  /*dad0*/  STG.E.U16 [R154.64], R142 ;  /* 0x0000008e9a007986 */ /* 0x0003e8000c101504 */
[----:B------:R1:W-:Y:S04]  /*dae0*/  STG.E.U16 [R156.64], R78 ;  /* 0x0000004e9c007986 */ /* 0x0003e8000c101504 */
[----:B------:R1:W-:Y:S04]  /*daf0*/  STG.E.U16 [R158.64], R79 ;  /* 0x0000004f9e007986 */ /* 0x0003e8000c101504 */
[----:B------:R1:W-:Y:S04]  /*db00*/  STG.E.U16 [R160.64], R80 ;  /* 0x00000050a0007986 */ /* 0x0003e8000c101504 */
[----:B------:R1:W-:Y:S04]  /*db10*/  STG.E.U16 [R162.64], R81 ;  /* 0x00000051a2007986 */ /* 0x0003e8000c101504 */
[----:B------:R1:W-:Y:S04]  /*db20*/  STG.E.U16 [R164.64], R82 ;  /* 0x00000052a4007986 */ /* 0x0003e8000c101504 */
[----:B------:R1:W-:Y:S04]  /*db30*/  STG.E.U16 [R166.64], R83 ;  /* 0x00000053a6007986 */ /* 0x0003e8000c101504 */
[----:B------:R1:W-:Y:S04]  /*db40*/  STG.E.U16 [R168.64], R84 ;  /* 0x00000054a8007986 */ /* 0x0003e8000c101504 */
[----:B------:R1:W-:Y:S01]  /*db50*/  STG.E.U16 [R170.64], R85 ;  /* 0x00000055aa007986 */ /* 0x0003e2000c101504 */
[----:B0-----:R-:W-:-:S03]  /*db60*/  PRMT R94, R131, 0x7632, R94 ;  /* 0x00007632835e7816 */ /* 0x001fc6000000005e */
[----:B------:R1:W-:Y:S01]  /*db70*/  STG.E.U16 [R172.64], R131 ;  /* 0x00000083ac007986 */ /* 0x0003e2000c101504 */
[----:B------:R-:W-:-:S03]  /*db80*/  PRMT R95, R127, 0x7632, R95 ;  /* 0x000076327f5f7816 */ /* 0x000fc6000000005f */
[----:B------:R1:W-:Y:S01]  /*db90*/  STG.E.U16 [R174.64], R127 ;  /* 0x0000007fae007986 */ /* 0x0003e2000c101504 */
[----:B----4-:R-:W-:-:S03]  /*dba0*/  PRMT R96, R123, 0x7632, R96 ;  /* 0x000076327b607816 */ /* 0x010fc60000000060 */
[----:B------:R1:W-:Y:S01]  /*dbb0*/  STG.E.U16 [R176.64], R123 ;  /* 0x0000007bb0007986 */ /* 0x0003e2000c101504 */
[----:B------:R-:W-:-:S03]  /*dbc0*/  PRMT R97, R139, 0x7632, R97 ;  /* 0x000076328b617816 */ /* 0x000fc60000000061 */
        /* <DEDUP_REMOVED lines=17> */
[----:B------:R-:W-:Y:S01]  /*dce0*/  BAR.SYNC.DEFER_BLOCKING 0x0 ;  /* 0x0000000000007b1d */ /* 0x000fe20000010000 */
[----:B------:R-:W-:-:S02]  /*dcf0*/  FSETP.NEU.AND P4, PT, R244, RZ, PT ;  /* 0x000000fff400720b */ /* 0x000fc40003f8d000 */
[----:B------:R-:W-:Y:S02]  /*dd00*/  FSETP.NEU.AND P1, PT, R243, RZ, PT ;  /* 0x000000fff300720b */ /* 0x000fe40003f2d000 */
[----:B------:R-:W-:Y:S02]  /*dd10*/  FSETP.NEU.AND P0, PT, R242, RZ, PT ;  /* 0x000000fff200720b */ /* 0x000fe40003f0d000 */
[----:B------:R-:W-:Y:S02]  /*dd20*/  FSETP.NEU.AND P3, PT, R241, RZ, PT ;  /* 0x000000fff100720b */ /* 0x000fe40003f6d000 */
[----:B------:R-:W-:Y:S02]  /*dd30*/  FSEL R11, R104, -INF , P4 ;  /* 0xff800000680b7808 */ /* 0x000fe40002000000 */
[----:B------:R-:W-:Y:S02]  /*dd40*/  FSEL R100, R100, -INF , P1 ;  /* 0xff80000064647808 */ /* 0x000fe40000800000 */
[----:B------:R-:W-:-:S02]  /*dd50*/  FSEL R9, R6, -INF , P0 ;  /* 0xff80000006097808 */ /* 0x000fc40000000000 */
[----:B------:R-:W-:Y:S01]  /*dd60*/  FSEL R0, R7, -INF , P3 ;  /* 0xff80000007007808 */ /* 0x000fe20001800000 */
[----:B------:R-:W-:Y:S02]  /*dd70*/  FFMA R12, R11, 0.69314718246459960938, R2 ;  /* 0x3f3172180b0c7823 */ /* 0x000fe40000000002 */
[----:B------:R-:W-:Y:S02]  /*dd80*/  FFMA R13, R100, 0.69314718246459960938, R3 ;  /* 0x3f317218640d7823 */ /* 0x000fe40000000003 */
[----:B------:R-:W-:Y:S02]  /*dd90*/  FFMA R14, R9, 0.69314718246459960938, R4 ;  /* 0x3f317218090e7823 */ /* 0x000fe40000000004 */
[----:B------:R-:W-:-:S05]  /*dda0*/  FFMA R15, R0, 0.69314718246459960938, R5 ;  /* 0x3f317218000f7823 */ /* 0x000fca0000000005 */
[----:B------:R1:W-:Y:S04]  /*ddb0*/  STS.128 [R240], R12 ;  /* 0x0000000cf0007388 */ /* 0x0003e80000000c00 */
[----:B------:R-:W-:Y:S06]  /*ddc0*/  BAR.SYNC.DEFER_BLOCKING 0x0 ;  /* 0x0000000000007b1d */ /* 0x000fec0000010000 */
[----:B------:R-:W-:Y:S05]  /*ddd0*/  @P2 EXIT ;  /* 0x000000000000294d */ /* 0x000fea0003800000 */
[----:B-1----:R-:W0:Y:S01]  /*dde0*/  LDS R239, [R239] ;  /* 0x00000000efef7984 */ /* 0x002e220000000800 */
[----:B------:R-:W-:Y:S01]  /*ddf0*/  IMAD R0, R249, c[0x0][0x1cc], RZ ;  /* 0x00007300f9007a24 */ /* 0x000fe200078e02ff */
[C---:B------:R-:W-:Y:S01]  /*de00*/  SHF.L.U32 R3, R248.reuse, 0x2, RZ ;  /* 0x00000002f8037819 */ /* 0x040fe200000006ff */
[----:B------:R-:W-:-:S04]  /*de10*/  IMAD.HI R5, R248, 0x4, RZ ;  /* 0x00000004f8057827 */ /* 0x000fc800078e02ff */
[C---:B------:R-:W-:Y:S02]  /*de20*/  IMAD.SHL.U32 R2, R0.reuse, 0x4, RZ ;  /* 0x0000000400027824 */ /* 0x040fe400078e00ff */
[----:B------:R-:W-:-:S03]  /*de30*/  IMAD.HI R0, R0, 0x4, RZ ;  /* 0x0000000400007827 */ /* 0x000fc600078e02ff */
[----:B------:R-:W-:-:S04]  /*de40*/  IADD3 R2, P0, P1, R3, c[0x0][0x180], R2 ;  /* 0x0000600003027a10 */ /* 0x000fc8000791e002 */
[----:B------:R-:W-:-:S05]  /*de50*/  IADD3.X R3, R5, c[0x0][0x184], R0, P0, P1 ;  /* 0x0000610005037a10 */ /* 0x000fca00007e2400 */
[----:B0-----:R-:W-:Y:S01]  /*de60*/  STG.E [R2.64], R239 ;  /* 0x000000ef02007986 */ /* 0x001fe2000c101904 */
[----:B------:R-:W-:Y:S05]  /*de70*/  EXIT ;  /* 0x000000000000794d */ /* 0x000fea0003800000 */
.L_x_2:
[----:B------:R-:W-:-:S00]  /*de80*/  BRA `(.L_x_2) ;  /* 0xfffffff000007947 */ /* 0x000fc0000383ffff */
[----:B------:R-:W-:-:S00]  /*de90*/  NOP ;  /* 0x0000000000007918 */ /* 0x000fc00000000000 */
        /* <DEDUP_REMOVED lines=14> */
.L_x_3:


//--------------------- .nv.global.init           --------------------------
	.section	.nv.global.init,"aw",@progbits
.nv.global.init:
	.type		_$_str,@object
	.size		_$_str,(.L_0 - _$_str)
_$_str:
        /*0000*/ 	.byte	0x5f, 0x5f, 0x43, 0x55, 0x44, 0x41, 0x5f, 0x46, 0x54, 0x5a, 0x00
.L_0:


//--------------------- .nv.shared.attn_fwd       --------------------------
	.section	.nv.shared.attn_fwd,"aw",@nobits
	.sectionflags	@""
	.align	16
